// auto-generated by cutlass_sweep.gemm — config: {"arch": "sm_100", "cluster_m": 2, "cluster_n": 2, "dtype": "e4m3", "stages": 4, "tile_k": 64, "tile_m": 128, "tile_n": 256}
#include "cutlass/cutlass.h"
#include "cutlass/gemm/collective/collective_builder.hpp"
#include "cutlass/gemm/device/gemm_universal_adapter.h"
#include "cutlass/gemm/kernel/gemm_universal.hpp"
#include "cutlass/epilogue/collective/collective_builder.hpp"

using ElemA = cutlass::float_e4m3_t;
using ElemB = cutlass::float_e4m3_t;
using ElemCD = cutlass::float_e4m3_t;
using Acc  = float;
using TileShape    = cute::Shape<cute::_128, cute::_256, cute::_64>;
using ClusterShape = cute::Shape<cute::_2, cute::_2, cute::_1>;

using CollectiveEpilogue = typename cutlass::epilogue::collective::CollectiveBuilder<
    cutlass::arch::Sm100, cutlass::arch::OpClassTensorOp,
    TileShape, ClusterShape,
    cutlass::epilogue::collective::EpilogueTileAuto,
    Acc, Acc,
    ElemCD, cutlass::layout::RowMajor, 128 / cutlass::sizeof_bits<ElemCD>::value,
    ElemCD, cutlass::layout::RowMajor, 128 / cutlass::sizeof_bits<ElemCD>::value,
    cutlass::epilogue::collective::EpilogueScheduleAuto
  >::CollectiveOp;

using CollectiveMainloop = typename cutlass::gemm::collective::CollectiveBuilder<
    cutlass::arch::Sm100, cutlass::arch::OpClassTensorOp,
    ElemA, cutlass::layout::RowMajor, 128 / cutlass::sizeof_bits<ElemA>::value,
    ElemB, cutlass::layout::ColumnMajor, 128 / cutlass::sizeof_bits<ElemB>::value,
    Acc,
    TileShape, ClusterShape,
    cutlass::gemm::collective::StageCount<4>,
    cutlass::gemm::collective::KernelScheduleAuto
  >::CollectiveOp;

using GemmKernel = cutlass::gemm::kernel::GemmUniversal<
    cute::Shape<int,int,int,int>,
    CollectiveMainloop,
    CollectiveEpilogue
>;
using Gemm = cutlass::gemm::device::GemmUniversalAdapter<GemmKernel>;

// Force the device kernel symbol into the cubin without needing a host main.
auto* _anchor = &cutlass::device_kernel<GemmKernel>;


// ===== COMPILED SASS (sm_100a) =====

	.target	sm_100a

	.elftype	@"ET_EXEC"


//--------------------- .note.nv.tkinfo           --------------------------
	.section	.note.nv.tkinfo,"",@"SHT_NOTE"
	.sectionflags	@"SHF_NOTE_NV_TKINFO"
	.tkinfo
        /*0018*/ 	.word	0x00000002
        /*0030*/ 	.string	""
        /*0030*/ 	.string	"ptxas"
        /*0030*/ 	.string	"Cuda compilation tools, release 13.0, V13.0.88"
        /*0030*/ 	.string	"Build cuda_13.0.r13.0/compiler.36424714_0"
        /*0030*/ 	.string	"-arch sm_100a -m 64 "



//--------------------- .note.nv.cuinfo           --------------------------
	.section	.note.nv.cuinfo,"",@"SHT_NOTE"
	.sectionflags	@"SHF_NOTE_NV_CUINFO"
        /*0018*/ 	.short	0x0002
        /*001a*/ 	.short	0x0064
        /*001c*/ 	.short	0x0082
	.zero		2


//--------------------- .nv.info                  --------------------------
	.section	.nv.info,"",@"SHT_CUDA_INFO"
	.align	4


	//----- nvinfo : EIATTR_REGCOUNT
	.align		4
        /*0000*/ 	.byte	0x04, 0x2f
        /*0002*/ 	.short	(.L_20 - .L_19)
	.align		4
.L_19:
        /*0004*/ 	.word	index@(_ZN7cutlass13device_kernelINS_4gemm6kernel13GemmUniversalIN4cute5tupleIJiiiiEEENS1_10collective13CollectiveMmaINS1_35MainloopSm100TmaUmmaWarpSpecializedILi4ELi2ELi4ENS5_IJNS4_1CILi2EEESB_NSA_ILi1EEEEEEEENS5_IJNSA_ILi128EEENSA_ILi256EEENSA_ILi64EEEEEENS_12float_e4m3_tENS5_IJlSC_lEEESJ_SK_NS4_8TiledMMAINS4_8MMA_AtomIJNS4_10MMA_TraitsINS4_25SM100_MMA_F8F6F4_2x1SM_SSEJSJ_SJ_fSF_SG_NS4_17integral_constantINS4_4UMMA5MajorELSR_0EEESS_NSP_INSQ_7ScaleInELST_0EEESU_EEEEEENS4_6LayoutINS5_IJSC_SC_SC_EEENS5_IJNSA_ILi0EEESZ_SZ_EEEEENS5_IJNS4_10UnderscoreES12_S12_EEEEENS4_28SM100_TMA_2SM_LOAD_MULTICASTENS4_14ComposedLayoutINS4_7SwizzleILi2ELi4ELi3EEENS4_18smem_ptr_flag_bitsILi8EEENSX_INS5_IJNSA_ILi8EEESH_EEENS5_IJSH_SC_EEEEEEEvNS4_8identityENS4_18SM100_TMA_2SM_LOADES1F_vS1G_EENS_8epilogue10collective18CollectiveEpilogueINS1J_23Sm100TmaWarpSpecializedILi4ELi2ELi32ELb0ELb0EEEJNS5_IJSH_SG_SH_EEENS5_IJNSX_ISH_SC_EENSX_INS5_IJNSA_ILi32EEESB_EEENS5_IJSC_SF_EEEEEEEESJ_SK_SJ_SK_NS1J_6fusion15FusionCallbacksIS1N_NS1V_17LinearCombinationISJ_fSJ_fLNS_15FloatRoundStyleE2EEES1O_S1U_JEEENS4_5SM1004TMEM4LOAD26SM100_TMEM_LOAD_32dp32b32xENS4_13SM90_TMA_LOADENS16_INS17_ILi1ELi4ELi3EEES1A_NSX_INS5_IJS1B_S1Q_EEENS5_IJS1Q_SC_EEEEEEENS4_39AutoVectorizingCopyWithAssumedAlignmentILi128EEENS4_14SM90_TMA_STOREES2A_S2C_S2C_EEEvvEEEEvNT_6ParamsE)
        /*0008*/ 	.word	0x00000074


	//----- nvinfo : EIATTR_FRAME_SIZE
	.align		4
.L_20:
        /*000c*/ 	.byte	0x04, 0x11
        /*000e*/ 	.short	(.L_22 - .L_21)
	.align		4
.L_21:
        /*0010*/ 	.word	index@($__internal_2_$__cuda_sm10x_tcgen05_guardrail_trap_unallocated_columns_being_dealloced)
        /*0014*/ 	.word	0x00000000


	//----- nvinfo : EIATTR_FRAME_SIZE
	.align		4
.L_22:
        /*0018*/ 	.byte	0x04, 0x11
        /*001a*/ 	.short	(.L_24 - .L_23)
	.align		4
.L_23:
        /*001c*/ 	.word	index@($__internal_1_$__cuda_sm10x_tcgen05_guardrail_trap_phase_invalid_during_alloc)
        /*0020*/ 	.word	0x00000000


	//----- nvinfo : EIATTR_FRAME_SIZE
	.align		4
.L_24:
        /*0024*/ 	.byte	0x04, 0x11
        /*0026*/ 	.short	(.L_26 - .L_25)
	.align		4
.L_25:
        /*0028*/ 	.word	index@($__internal_0_$__cuda_sm10x_tcgen05_guardrail_trap_col_being_dealloced_not_returned_by_alloc)
        /*002c*/ 	.word	0x00000000


	//----- nvinfo : EIATTR_FRAME_SIZE
	.align		4
.L_26:
        /*0030*/ 	.byte	0x04, 0x11
        /*0032*/ 	.short	(.L_28 - .L_27)
	.align		4
.L_27:
        /*0034*/ 	.word	index@(_ZN7cutlass13device_kernelINS_4gemm6kernel13GemmUniversalIN4cute5tupleIJiiiiEEENS1_10collective13CollectiveMmaINS1_35MainloopSm100TmaUmmaWarpSpecializedILi4ELi2ELi4ENS5_IJNS4_1CILi2EEESB_NSA_ILi1EEEEEEEENS5_IJNSA_ILi128EEENSA_ILi256EEENSA_ILi64EEEEEENS_12float_e4m3_tENS5_IJlSC_lEEESJ_SK_NS4_8TiledMMAINS4_8MMA_AtomIJNS4_10MMA_TraitsINS4_25SM100_MMA_F8F6F4_2x1SM_SSEJSJ_SJ_fSF_SG_NS4_17integral_constantINS4_4UMMA5MajorELSR_0EEESS_NSP_INSQ_7ScaleInELST_0EEESU_EEEEEENS4_6LayoutINS5_IJSC_SC_SC_EEENS5_IJNSA_ILi0EEESZ_SZ_EEEEENS5_IJNS4_10UnderscoreES12_S12_EEEEENS4_28SM100_TMA_2SM_LOAD_MULTICASTENS4_14ComposedLayoutINS4_7SwizzleILi2ELi4ELi3EEENS4_18smem_ptr_flag_bitsILi8EEENSX_INS5_IJNSA_ILi8EEESH_EEENS5_IJSH_SC_EEEEEEEvNS4_8identityENS4_18SM100_TMA_2SM_LOADES1F_vS1G_EENS_8epilogue10collective18CollectiveEpilogueINS1J_23Sm100TmaWarpSpecializedILi4ELi2ELi32ELb0ELb0EEEJNS5_IJSH_SG_SH_EEENS5_IJNSX_ISH_SC_EENSX_INS5_IJNSA_ILi32EEESB_EEENS5_IJSC_SF_EEEEEEEESJ_SK_SJ_SK_NS1J_6fusion15FusionCallbacksIS1N_NS1V_17LinearCombinationISJ_fSJ_fLNS_15FloatRoundStyleE2EEES1O_S1U_JEEENS4_5SM1004TMEM4LOAD26SM100_TMEM_LOAD_32dp32b32xENS4_13SM90_TMA_LOADENS16_INS17_ILi1ELi4ELi3EEES1A_NSX_INS5_IJS1B_S1Q_EEENS5_IJS1Q_SC_EEEEEEENS4_39AutoVectorizingCopyWithAssumedAlignmentILi128EEENS4_14SM90_TMA_STOREES2A_S2C_S2C_EEEvvEEEEvNT_6ParamsE)
        /*0038*/ 	.word	0x00000000


	//----- nvinfo : EIATTR_MIN_STACK_SIZE
	.align		4
.L_28:
        /*003c*/ 	.byte	0x04, 0x12
        /*003e*/ 	.short	(.L_30 - .L_29)
	.align		4
.L_29:
        /*0040*/ 	.word	index@(_ZN7cutlass13device_kernelINS_4gemm6kernel13GemmUniversalIN4cute5tupleIJiiiiEEENS1_10collective13CollectiveMmaINS1_35MainloopSm100TmaUmmaWarpSpecializedILi4ELi2ELi4ENS5_IJNS4_1CILi2EEESB_NSA_ILi1EEEEEEEENS5_IJNSA_ILi128EEENSA_ILi256EEENSA_ILi64EEEEEENS_12float_e4m3_tENS5_IJlSC_lEEESJ_SK_NS4_8TiledMMAINS4_8MMA_AtomIJNS4_10MMA_TraitsINS4_25SM100_MMA_F8F6F4_2x1SM_SSEJSJ_SJ_fSF_SG_NS4_17integral_constantINS4_4UMMA5MajorELSR_0EEESS_NSP_INSQ_7ScaleInELST_0EEESU_EEEEEENS4_6LayoutINS5_IJSC_SC_SC_EEENS5_IJNSA_ILi0EEESZ_SZ_EEEEENS5_IJNS4_10UnderscoreES12_S12_EEEEENS4_28SM100_TMA_2SM_LOAD_MULTICASTENS4_14ComposedLayoutINS4_7SwizzleILi2ELi4ELi3EEENS4_18smem_ptr_flag_bitsILi8EEENSX_INS5_IJNSA_ILi8EEESH_EEENS5_IJSH_SC_EEEEEEEvNS4_8identityENS4_18SM100_TMA_2SM_LOADES1F_vS1G_EENS_8epilogue10collective18CollectiveEpilogueINS1J_23Sm100TmaWarpSpecializedILi4ELi2ELi32ELb0ELb0EEEJNS5_IJSH_SG_SH_EEENS5_IJNSX_ISH_SC_EENSX_INS5_IJNSA_ILi32EEESB_EEENS5_IJSC_SF_EEEEEEEESJ_SK_SJ_SK_NS1J_6fusion15FusionCallbacksIS1N_NS1V_17LinearCombinationISJ_fSJ_fLNS_15FloatRoundStyleE2EEES1O_S1U_JEEENS4_5SM1004TMEM4LOAD26SM100_TMEM_LOAD_32dp32b32xENS4_13SM90_TMA_LOADENS16_INS17_ILi1ELi4ELi3EEES1A_NSX_INS5_IJS1B_S1Q_EEENS5_IJS1Q_SC_EEEEEEENS4_39AutoVectorizingCopyWithAssumedAlignmentILi128EEENS4_14SM90_TMA_STOREES2A_S2C_S2C_EEEvvEEEEvNT_6ParamsE)
        /*0044*/ 	.word	0x00000000
.L_30:


//--------------------- .nv.compat                --------------------------
	.section	.nv.compat,"",@"SHT_CUDA_COMPAT_INFO"
	.align	4
        /*0000*/ 	.byte	0x02, 0x09, 0x01, 0x00, 0x02, 0x02, 0x02, 0x00, 0x02, 0x05, 0x05, 0x00, 0x03, 0x07, 0x01, 0x01
        /*0010*/ 	.byte	0x02, 0x03, 0x01, 0x00, 0x02, 0x06, 0x01, 0x00, 0x04, 0x0b, 0x08, 0x00, 0x09, 0x00, 0x00, 0x00
        /*0020*/ 	.byte	0x00, 0x00, 0x00, 0x00


//--------------------- .nv.info._ZN7cutlass13device_kernelINS_4gemm6kernel13GemmUniversalIN4cute5tupleIJiiiiEEENS1_10collective13CollectiveMmaINS1_35MainloopSm100TmaUmmaWarpSpecializedILi4ELi2ELi4ENS5_IJNS4_1CILi2EEESB_NSA_ILi1EEEEEEEENS5_IJNSA_ILi128EEENSA_ILi256EEENSA_ILi64EEEEEENS_12float_e4m3_tENS5_IJlSC_lEEESJ_SK_NS4_8TiledMMAINS4_8MMA_AtomIJNS4_10MMA_TraitsINS4_25SM100_MMA_F8F6F4_2x1SM_SSEJSJ_SJ_fSF_SG_NS4_17integral_constantINS4_4UMMA5MajorELSR_0EEESS_NSP_INSQ_7ScaleInELST_0EEESU_EEEEEENS4_6LayoutINS5_IJSC_SC_SC_EEENS5_IJNSA_ILi0EEESZ_SZ_EEEEENS5_IJNS4_10UnderscoreES12_S12_EEEEENS4_28SM100_TMA_2SM_LOAD_MULTICASTENS4_14ComposedLayoutINS4_7SwizzleILi2ELi4ELi3EEENS4_18smem_ptr_flag_bitsILi8EEENSX_INS5_IJNSA_ILi8EEESH_EEENS5_IJSH_SC_EEEEEEEvNS4_8identityENS4_18SM100_TMA_2SM_LOADES1F_vS1G_EENS_8epilogue10collective18CollectiveEpilogueINS1J_23Sm100TmaWarpSpecializedILi4ELi2ELi32ELb0ELb0EEEJNS5_IJSH_SG_SH_EEENS5_IJNSX_ISH_SC_EENSX_INS5_IJNSA_ILi32EEESB_EEENS5_IJSC_SF_EEEEEEEESJ_SK_SJ_SK_NS1J_6fusion15FusionCallbacksIS1N_NS1V_17LinearCombinationISJ_fSJ_fLNS_15FloatRoundStyleE2EEES1O_S1U_JEEENS4_5SM1004TMEM4LOAD26SM100_TMEM_LOAD_32dp32b32xENS4_13SM90_TMA_LOADENS16_INS17_ILi1ELi4ELi3EEES1A_NSX_INS5_IJS1B_S1Q_EEENS5_IJS1Q_SC_EEEEEEENS4_39AutoVectorizingCopyWithAssumedAlignmentILi128EEENS4_14SM90_TMA_STOREES2A_S2C_S2C_EEEvvEEEEvNT_6ParamsE --------------------------
	.section	.nv.info._ZN7cutlass13device_kernelINS_4gemm6kernel13GemmUniversalIN4cute5tupleIJiiiiEEENS1_10collective13CollectiveMmaINS1_35MainloopSm100TmaUmmaWarpSpecializedILi4ELi2ELi4ENS5_IJNS4_1CILi2EEESB_NSA_ILi1EEEEEEEENS5_IJNSA_ILi128EEENSA_ILi256EEENSA_ILi64EEEEEENS_12float_e4m3_tENS5_IJlSC_lEEESJ_SK_NS4_8TiledMMAINS4_8MMA_AtomIJNS4_10MMA_TraitsINS4_25SM100_MMA_F8F6F4_2x1SM_SSEJSJ_SJ_fSF_SG_NS4_17integral_constantINS4_4UMMA5MajorELSR_0EEESS_NSP_INSQ_7ScaleInELST_0EEESU_EEEEEENS4_6LayoutINS5_IJSC_SC_SC_EEENS5_IJNSA_ILi0EEESZ_SZ_EEEEENS5_IJNS4_10UnderscoreES12_S12_EEEEENS4_28SM100_TMA_2SM_LOAD_MULTICASTENS4_14ComposedLayoutINS4_7SwizzleILi2ELi4ELi3EEENS4_18smem_ptr_flag_bitsILi8EEENSX_INS5_IJNSA_ILi8EEESH_EEENS5_IJSH_SC_EEEEEEEvNS4_8identityENS4_18SM100_TMA_2SM_LOADES1F_vS1G_EENS_8epilogue10collective18CollectiveEpilogueINS1J_23Sm100TmaWarpSpecializedILi4ELi2ELi32ELb0ELb0EEEJNS5_IJSH_SG_SH_EEENS5_IJNSX_ISH_SC_EENSX_INS5_IJNSA_ILi32EEESB_EEENS5_IJSC_SF_EEEEEEEESJ_SK_SJ_SK_NS1J_6fusion15FusionCallbacksIS1N_NS1V_17LinearCombinationISJ_fSJ_fLNS_15FloatRoundStyleE2EEES1O_S1U_JEEENS4_5SM1004TMEM4LOAD26SM100_TMEM_LOAD_32dp32b32xENS4_13SM90_TMA_LOADENS16_INS17_ILi1ELi4ELi3EEES1A_NSX_INS5_IJS1B_S1Q_EEENS5_IJS1Q_SC_EEEEEEENS4_39AutoVectorizingCopyWithAssumedAlignmentILi128EEENS4_14SM90_TMA_STOREES2A_S2C_S2C_EEEvvEEEEvNT_6ParamsE,"",@"SHT_CUDA_INFO"
	.sectionflags	@""
	.align	4


	//----- nvinfo : EIATTR_CUDA_API_VERSION
	.align		4
        /*0000*/ 	.byte	0x04, 0x37
        /*0002*/ 	.short	(.L_32 - .L_31)
.L_31:
        /*0004*/ 	.word	0x00000082


	//----- nvinfo : EIATTR_KPARAM_INFO
	.align		4
.L_32:
        /*0008*/ 	.byte	0x04, 0x17
        /*000a*/ 	.short	(.L_34 - .L_33)
.L_33:
        /*000c*/ 	.word	0x00000000
        /*0010*/ 	.short	0x0000
        /*0012*/ 	.short	0x0000
        /*0014*/ 	.byte	0x00, 0xf0, 0x01, 0x20


	//----- nvinfo : EIATTR_AT_ENTRY_FRAGMENTS
	.align		4
.L_34:
        /*0018*/ 	.byte	0x04, 0x4f
        /*001a*/ 	.short	(.L_36 - .L_35)


	//   ....[0]....
.L_35:
        /*001c*/ 	.word	0x00000007


	//----- nvinfo : EIATTR_RESERVED_SMEM_USED
	.align		4
.L_36:
        /*0020*/ 	.byte	0x01, 0x41
	.zero		2


	//----- nvinfo : EIATTR_SPARSE_MMA_MASK
	.align		4
        /*0024*/ 	.byte	0x03, 0x50
        /*0026*/ 	.short	0x0000


	//----- nvinfo : EIATTR_TCGEN05_2CTA_USED
	.align		4
        /*0028*/ 	.byte	0x01, 0x52
	.zero		2


	//----- nvinfo : EIATTR_MAXREG_COUNT
	.align		4
        /*002c*/ 	.byte	0x03, 0x1b
        /*002e*/ 	.short	0x00ff


	//----- nvinfo : EIATTR_NUM_BARRIERS
	.align		4
        /*0030*/ 	.byte	0x02, 0x4c
        /*0032*/ 	.byte	0x07
	.zero		1


	//----- nvinfo : EIATTR_EXTERNS
	.align		4
        /*0034*/ 	.byte	0x04, 0x0f
        /*0036*/ 	.short	(.L_38 - .L_37)


	//   ....[0]....
	.align		4
.L_37:
        /*0038*/ 	.word	index@(__assertfail)


	//----- nvinfo : EIATTR_MERCURY_ISA_VERSION
	.align		4
.L_38:
        /*003c*/ 	.byte	0x03, 0x5f
        /*003e*/ 	.short	0x0101


	//----- nvinfo : EIATTR_INT_WARP_WIDE_INSTR_OFFSETS
	.align		4
        /*0040*/ 	.byte	0x04, 0x31
        /*0042*/ 	.short	(.L_40 - .L_39)


	//   ....[0]....
.L_39:
        /*0044*/ 	.word	0x00000d70


	//   ....[1]....
        /*0048*/ 	.word	0x00000e10


	//   ....[2]....
        /*004c*/ 	.word	0x000041b0


	//   ....[3]....
        /*0050*/ 	.word	0x000041d0


	//   ....[4]....
        /*0054*/ 	.word	0x00004200


	//   ....[5]....
        /*0058*/ 	.word	0x00004d70


	//   ....[6]....
        /*005c*/ 	.word	0x00004e10


	//   ....[7]....
        /*0060*/ 	.word	0x00004ec0


	//   ....[8]....
        /*0064*/ 	.word	0x00004f30


	//   ....[9]....
        /*0068*/ 	.word	0x00004ff0


	//   ....[10]....
        /*006c*/ 	.word	0x00005090


	//   ....[11]....
        /*0070*/ 	.word	0x00005100


	//   ....[12]....
        /*0074*/ 	.word	0x000051c0


	//   ....[13]....
        /*0078*/ 	.word	0x00005260


	//   ....[14]....
        /*007c*/ 	.word	0x00005300


	//   ....[15]....
        /*0080*/ 	.word	0x000053f0


	//   ....[16]....
        /*0084*/ 	.word	0x000054c0


	//----- nvinfo : EIATTR_COOP_GROUP_MASK_REGIDS
	.align		4
.L_40:
        /*0088*/ 	.byte	0x04, 0x29
        /*008a*/ 	.short	(.L_42 - .L_41)


	//   ....[0]....
.L_41:
        /*008c*/ 	.word	0xffffffff


	//   ....[1]....
        /*0090*/ 	.word	0xffffffff


	//   ....[2]....
        /*0094*/ 	.word	0xffffffff


	//   ....[3]....
        /*0098*/ 	.word	0xffffffff


	//   ....[4]....
        /*009c*/ 	.word	0xffffffff


	//   ....[5]....
        /*00a0*/ 	.word	0xffffffff


	//   ....[6]....
        /*00a4*/ 	.word	0xffffffff


	//   ....[7]....
        /*00a8*/ 	.word	0xffffffff


	//   ....[8]....
        /*00ac*/ 	.word	0xffffffff


	//   ....[9]....
        /*00b0*/ 	.word	0xffffffff


	//   ....[10]....
        /*00b4*/ 	.word	0xffffffff


	//   ....[11]....
        /*00b8*/ 	.word	0xffffffff


	//   ....[12]....
        /*00bc*/ 	.word	0xffffffff


	//   ....[13]....
        /*00c0*/ 	.word	0xffffffff


	//----- nvinfo : EIATTR_COOP_GROUP_INSTR_OFFSETS
	.align		4
.L_42:
        /*00c4*/ 	.byte	0x04, 0x28
        /*00c6*/ 	.short	(.L_44 - .L_43)


	//   ....[0]....
.L_43:
        /*00c8*/ 	.word	0x000000b0


	//   ....[1]....
        /*00cc*/ 	.word	0x00000520


	//   ....[2]....
        /*00d0*/ 	.word	0x000006e0


	//   ....[3]....
        /*00d4*/ 	.word	0x00000870


	//   ....[4]....
        /*00d8*/ 	.word	0x00000960


	//   ....[5]....
        /*00dc*/ 	.word	0x00000ac0


	//   ....[6]....
        /*00e0*/ 	.word	0x00000c50


	//   ....[7]....
        /*00e4*/ 	.word	0x00000e90


	//   ....[8]....
        /*00e8*/ 	.word	0x000021c0


	//   ....[9]....
        /*00ec*/ 	.word	0x00003070


	//   ....[10]....
        /*00f0*/ 	.word	0x00003540


	//   ....[11]....
        /*00f4*/ 	.word	0x00003570


	//   ....[12]....
        /*00f8*/ 	.word	0x000040b0


	//   ....[13]....
        /*00fc*/ 	.word	0x000042c0


	//----- nvinfo : EIATTR_VRC_CTA_INIT_COUNT
	.align		4
.L_44:
        /*0100*/ 	.byte	0x02, 0x4a
        /*0102*/ 	.byte	0x80
	.zero		1


	//----- nvinfo : EIATTR_SYSCALL_OFFSETS
	.align		4
        /*0104*/ 	.byte	0x04, 0x46
        /*0106*/ 	.short	(.L_46 - .L_45)


	//   ....[0]....
.L_45:
        /*0108*/ 	.word	0x00006040


	//   ....[1]....
        /*010c*/ 	.word	0x00006180


	//   ....[2]....
        /*0110*/ 	.word	0x000069a0


	//   ....[3]....
        /*0114*/ 	.word	0x00007780


	//   ....[4]....
        /*0118*/ 	.word	0x00008510


	//   ....[5]....
        /*011c*/ 	.word	0x000092c0


	//----- nvinfo : EIATTR_MBARRIER_INSTR_OFFSETS
	.align		4
.L_46:
        /*0120*/ 	.byte	0x04, 0x39
        /*0122*/ 	.short	(.L_48 - .L_47)


	//   ....[0]....
.L_47:
        /*0124*/ 	.word	0x00000650
        /*0128*/ 	.word	0x000000ff
        /*012c*/ 	.word	0x00000000
        /*0130*/ 	.short	0x0100
        /*0132*/ 	.byte	0x04
	.zero		1


	//   ....[1]....
        /*0134*/ 	.word	0x00000660
        /*0138*/ 	.word	0x000000ff
        /*013c*/ 	.word	0x00000020
        /*0140*/ 	.short	0x0100
        /*0142*/ 	.byte	0x04
	.zero		1


	//   ....[2]....
        /*0144*/ 	.word	0x00000670
        /*0148*/ 	.word	0x000000ff
        /*014c*/ 	.word	0x00000008
        /*0150*/ 	.short	0x0100
        /*0152*/ 	.byte	0x04
	.zero		1


	//   ....[3]....
        /*0154*/ 	.word	0x00000680
        /*0158*/ 	.word	0x000000ff
        /*015c*/ 	.word	0x00000028
        /*0160*/ 	.short	0x0100
        /*0162*/ 	.byte	0x04
	.zero		1


	//   ....[4]....
        /*0164*/ 	.word	0x00000690
        /*0168*/ 	.word	0x000000ff
        /*016c*/ 	.word	0x00000010
        /*0170*/ 	.short	0x0100
        /*0172*/ 	.byte	0x04
	.zero		1


	//   ....[5]....
        /*0174*/ 	.word	0x000006a0
        /*0178*/ 	.word	0x000000ff
        /*017c*/ 	.word	0x00000030
        /*0180*/ 	.short	0x0100
        /*0182*/ 	.byte	0x04
	.zero		1


	//   ....[6]....
        /*0184*/ 	.word	0x000006b0
        /*0188*/ 	.word	0x000000ff
        /*018c*/ 	.word	0x00000018
        /*0190*/ 	.short	0x0100
        /*0192*/ 	.byte	0x04
	.zero		1


	//   ....[7]....
        /*0194*/ 	.word	0x000006c0
        /*0198*/ 	.word	0x000000ff
        /*019c*/ 	.word	0x00000038
        /*01a0*/ 	.short	0x0100
        /*01a2*/ 	.byte	0x04
	.zero		1


	//   ....[8]....
        /*01a4*/ 	.word	0x000007e0
        /*01a8*/ 	.word	0x000000ff
        /*01ac*/ 	.word	0x00000040
        /*01b0*/ 	.short	0x0100
        /*01b2*/ 	.byte	0x04
	.zero		1


	//   ....[9]....
        /*01b4*/ 	.word	0x000007f0
        /*01b8*/ 	.word	0x000000ff
        /*01bc*/ 	.word	0x00000060
        /*01c0*/ 	.short	0x0100
        /*01c2*/ 	.byte	0x04
	.zero		1


	//   ....[10]....
        /*01c4*/ 	.word	0x00000800
        /*01c8*/ 	.word	0x000000ff
        /*01cc*/ 	.word	0x00000048
        /*01d0*/ 	.short	0x0100
        /*01d2*/ 	.byte	0x04
	.zero		1


	//   ....[11]....
        /*01d4*/ 	.word	0x00000810
        /*01d8*/ 	.word	0x000000ff
        /*01dc*/ 	.word	0x00000068
        /*01e0*/ 	.short	0x0100
        /*01e2*/ 	.byte	0x04
	.zero		1


	//   ....[12]....
        /*01e4*/ 	.word	0x00000820
        /*01e8*/ 	.word	0x000000ff
        /*01ec*/ 	.word	0x00000050
        /*01f0*/ 	.short	0x0100
        /*01f2*/ 	.byte	0x04
	.zero		1


	//   ....[13]....
        /*01f4*/ 	.word	0x00000830
        /*01f8*/ 	.word	0x000000ff
        /*01fc*/ 	.word	0x00000070
        /*0200*/ 	.short	0x0100
        /*0202*/ 	.byte	0x04
	.zero		1


	//   ....[14]....
        /*0204*/ 	.word	0x00000840
        /*0208*/ 	.word	0x000000ff
        /*020c*/ 	.word	0x00000058
        /*0210*/ 	.short	0x0100
        /*0212*/ 	.byte	0x04
	.zero		1


	//   ....[15]....
        /*0214*/ 	.word	0x00000850
        /*0218*/ 	.word	0x000000ff
        /*021c*/ 	.word	0x00000078
        /*0220*/ 	.short	0x0100
        /*0222*/ 	.byte	0x04
	.zero		1


	//   ....[16]....
        /*0224*/ 	.word	0x00000930
        /*0228*/ 	.word	0x000000ff
        /*022c*/ 	.word	0x00000080
        /*0230*/ 	.short	0x0100
        /*0232*/ 	.byte	0x06
	.zero		1


	//   ....[17]....
        /*0234*/ 	.word	0x00000940
        /*0238*/ 	.word	0x000000ff
        /*023c*/ 	.word	0x00000088
        /*0240*/ 	.short	0x0100
        /*0242*/ 	.byte	0x06
	.zero		1


	//   ....[18]....
        /*0244*/ 	.word	0x00000a70
        /*0248*/ 	.word	0x000000ff
        /*024c*/ 	.word	0x00000090
        /*0250*/ 	.short	0x0100
        /*0252*/ 	.byte	0x06
	.zero		1


	//   ....[19]....
        /*0254*/ 	.word	0x00000a80
        /*0258*/ 	.word	0x000000ff
        /*025c*/ 	.word	0x000000a0
        /*0260*/ 	.short	0x0100
        /*0262*/ 	.byte	0x06
	.zero		1


	//   ....[20]....
        /*0264*/ 	.word	0x00000a90
        /*0268*/ 	.word	0x000000ff
        /*026c*/ 	.word	0x00000098
        /*0270*/ 	.short	0x0100
        /*0272*/ 	.byte	0x06
	.zero		1


	//   ....[21]....
        /*0274*/ 	.word	0x00000aa0
        /*0278*/ 	.word	0x000000ff
        /*027c*/ 	.word	0x000000a8
        /*0280*/ 	.short	0x0100
        /*0282*/ 	.byte	0x06
	.zero		1


	//   ....[22]....
        /*0284*/ 	.word	0x00000bc0
        /*0288*/ 	.word	0x000000ff
        /*028c*/ 	.word	0x000000b0
        /*0290*/ 	.short	0x0100
        /*0292*/ 	.byte	0x04
	.zero		1


	//   ....[23]....
        /*0294*/ 	.word	0x00000bd0
        /*0298*/ 	.word	0x000000ff
        /*029c*/ 	.word	0x000000d0
        /*02a0*/ 	.short	0x0100
        /*02a2*/ 	.byte	0x04
	.zero		1


	//   ....[24]....
        /*02a4*/ 	.word	0x00000be0
        /*02a8*/ 	.word	0x000000ff
        /*02ac*/ 	.word	0x000000b8
        /*02b0*/ 	.short	0x0100
        /*02b2*/ 	.byte	0x04
	.zero		1


	//   ....[25]....
        /*02b4*/ 	.word	0x00000bf0
        /*02b8*/ 	.word	0x000000ff
        /*02bc*/ 	.word	0x000000d8
        /*02c0*/ 	.short	0x0100
        /*02c2*/ 	.byte	0x04
	.zero		1


	//   ....[26]....
        /*02c4*/ 	.word	0x00000c00
        /*02c8*/ 	.word	0x000000ff
        /*02cc*/ 	.word	0x000000c0
        /*02d0*/ 	.short	0x0100
        /*02d2*/ 	.byte	0x04
	.zero		1


	//   ....[27]....
        /*02d4*/ 	.word	0x00000c10
        /*02d8*/ 	.word	0x000000ff
        /*02dc*/ 	.word	0x000000e0
        /*02e0*/ 	.short	0x0100
        /*02e2*/ 	.byte	0x04
	.zero		1


	//   ....[28]....
        /*02e4*/ 	.word	0x00000c20
        /*02e8*/ 	.word	0x000000ff
        /*02ec*/ 	.word	0x000000c8
        /*02f0*/ 	.short	0x0100
        /*02f2*/ 	.byte	0x04
	.zero		1


	//   ....[29]....
        /*02f4*/ 	.word	0x00000c30
        /*02f8*/ 	.word	0x000000ff
        /*02fc*/ 	.word	0x000000e8
        /*0300*/ 	.short	0x0100
        /*0302*/ 	.byte	0x04
	.zero		1


	//   ....[30]....
        /*0304*/ 	.word	0x00000d20
        /*0308*/ 	.word	0x000000ff
        /*030c*/ 	.word	0x000000f0
        /*0310*/ 	.short	0x0100
        /*0312*/ 	.byte	0x04
	.zero		1


	//   ....[31]....
        /*0314*/ 	.word	0x00000d30
        /*0318*/ 	.word	0x000000ff
        /*031c*/ 	.word	0x00000100
        /*0320*/ 	.short	0x0100
        /*0322*/ 	.byte	0x04
	.zero		1


	//   ....[32]....
        /*0324*/ 	.word	0x00000d40
        /*0328*/ 	.word	0x000000ff
        /*032c*/ 	.word	0x000000f8
        /*0330*/ 	.short	0x0100
        /*0332*/ 	.byte	0x04
	.zero		1


	//   ....[33]....
        /*0334*/ 	.word	0x00000d50
        /*0338*/ 	.word	0x000000ff
        /*033c*/ 	.word	0x00000108
        /*0340*/ 	.short	0x0100
        /*0342*/ 	.byte	0x04
	.zero		1


	//   ....[34]....
        /*0344*/ 	.word	0x00000e50
        /*0348*/ 	.word	0x000000ff
        /*034c*/ 	.word	0x00000110
        /*0350*/ 	.short	0x0100
        /*0352*/ 	.byte	0x06
	.zero		1


	//   ....[35]....
        /*0354*/ 	.word	0x00001a10
        /*0358*/ 	.word	0x00000000
        /*035c*/ 	.word	0x00000100
        /*0360*/ 	.short	0x010a
        /*0362*/ 	.byte	0xff
	.zero		1


	//   ....[36]....
        /*0364*/ 	.word	0x00001a30
        /*0368*/ 	.word	0x00000000
        /*036c*/ 	.word	0x000000f0
        /*0370*/ 	.short	0x0101
        /*0372*/ 	.byte	0xff
	.zero		1


	//   ....[37]....
        /*0374*/ 	.word	0x00001ae0
        /*0378*/ 	.word	0x000000ff
        /*037c*/ 	.word	0x00000020
        /*0380*/ 	.short	0x010a
        /*0382*/ 	.byte	0x04
	.zero		1


	//   ....[38]....
        /*0384*/ 	.word	0x00001bb0
        /*0388*/ 	.word	0x000000ff
        /*038c*/ 	.word	0x00000020
        /*0390*/ 	.short	0x010a
        /*0392*/ 	.byte	0x21
	.zero		1


	//   ....[39]....
        /*0394*/ 	.word	0x00001d60
        /*0398*/ 	.word	0x000000ff
        /*039c*/ 	.word	0x00000020
        /*03a0*/ 	.short	0x010a
        /*03a2*/ 	.byte	0x05
	.zero		1


	//   ....[40]....
        /*03a4*/ 	.word	0x00001e70
        /*03a8*/ 	.word	0x000000ff
        /*03ac*/ 	.word	0x00000088
        /*03b0*/ 	.short	0x0101
        /*03b2*/ 	.byte	0x0d
	.zero		1


	//   ....[41]....
        /*03b4*/ 	.word	0x00001e90
        /*03b8*/ 	.word	0x000000ff
        /*03bc*/ 	.word	0x00000020
        /*03c0*/ 	.short	0x010a
        /*03c2*/ 	.byte	0x04
	.zero		1


	//   ....[42]....
        /*03c4*/ 	.word	0x00001f10
        /*03c8*/ 	.word	0x000000ff
        /*03cc*/ 	.word	0x00000020
        /*03d0*/ 	.short	0x010a
        /*03d2*/ 	.byte	0x11
	.zero		1


	//   ....[43]....
        /*03d4*/ 	.word	0x000020b0
        /*03d8*/ 	.word	0x000000ff
        /*03dc*/ 	.word	0x00000020
        /*03e0*/ 	.short	0x010a
        /*03e2*/ 	.byte	0x05
	.zero		1


	//   ....[44]....
        /*03e4*/ 	.word	0x000021f0
        /*03e8*/ 	.word	0x00000003
        /*03ec*/ 	.word	0x00000090
        /*03f0*/ 	.short	0x010a
        /*03f2*/ 	.byte	0xff
	.zero		1


	//   ....[45]....
        /*03f4*/ 	.word	0x00002340
        /*03f8*/ 	.word	0x00000000
        /*03fc*/ 	.word	0x00000000
        /*0400*/ 	.short	0x0101
        /*0402*/ 	.byte	0xff
	.zero		1


	//   ....[46]....
        /*0404*/ 	.word	0x000028f0
        /*0408*/ 	.word	0x000000ff
        /*040c*/ 	.word	0x00000000
        /*0410*/ 	.short	0x010a
        /*0412*/ 	.byte	0x04
	.zero		1


	//   ....[47]....
        /*0414*/ 	.word	0x00002980
        /*0418*/ 	.word	0x000000ff
        /*041c*/ 	.word	0x00000000
        /*0420*/ 	.short	0x010a
        /*0422*/ 	.byte	0x05
	.zero		1


	//   ....[48]....
        /*0424*/ 	.word	0x00002a10
        /*0428*/ 	.word	0x000000ff
        /*042c*/ 	.word	0x00000000
        /*0430*/ 	.short	0x010a
        /*0432*/ 	.byte	0x05
	.zero		1


	//   ....[49]....
        /*0434*/ 	.word	0x00002ab0
        /*0438*/ 	.word	0x00000000
        /*043c*/ 	.word	0x00000000
        /*0440*/ 	.short	0x010a
        /*0442*/ 	.byte	0xff
	.zero		1


	//   ....[50]....
        /*0444*/ 	.word	0x00002bd0
        /*0448*/ 	.word	0x00000002
        /*044c*/ 	.word	0x000000f0
        /*0450*/ 	.short	0x010a
        /*0452*/ 	.byte	0xff
	.zero		1


	//   ....[51]....
        /*0454*/ 	.word	0x00002c30
        /*0458*/ 	.word	0x00000004
        /*045c*/ 	.word	0x00000000
        /*0460*/ 	.short	0x0101
        /*0462*/ 	.byte	0xff
	.zero		1


	//   ....[52]....
        /*0464*/ 	.word	0x00002c50
        /*0468*/ 	.word	0x000000ff
        /*046c*/ 	.word	0x000000a0
        /*0470*/ 	.short	0x010a
        /*0472*/ 	.byte	0x04
	.zero		1


	//   ....[53]....
        /*0474*/ 	.word	0x00002d70
        /*0478*/ 	.word	0x00000002
        /*047c*/ 	.word	0x00000090
        /*0480*/ 	.short	0x010a
        /*0482*/ 	.byte	0xff
	.zero		1


	//   ....[54]....
        /*0484*/ 	.word	0x00002e80
        /*0488*/ 	.word	0x00000002
        /*048c*/ 	.word	0x00000000
        /*0490*/ 	.short	0x0101
        /*0492*/ 	.byte	0xff
	.zero		1


	//   ....[55]....
        /*0494*/ 	.word	0x00002f10
        /*0498*/ 	.word	0x000000ff
        /*049c*/ 	.word	0x000000a0
        /*04a0*/ 	.short	0x0106
        /*04a2*/ 	.byte	0x04
	.zero		1


	//   ....[56]....
        /*04a4*/ 	.word	0x00002f30
        /*04a8*/ 	.word	0x000000ff
        /*04ac*/ 	.word	0x000000a0
        /*04b0*/ 	.short	0x010a
        /*04b2*/ 	.byte	0x04
	.zero		1


	//   ....[57]....
        /*04b4*/ 	.word	0x00002fc0
        /*04b8*/ 	.word	0x000000ff
        /*04bc*/ 	.word	0x000000a0
        /*04c0*/ 	.short	0x0106
        /*04c2*/ 	.byte	0x07
	.zero		1


	//   ....[58]....
        /*04c4*/ 	.word	0x00003000
        /*04c8*/ 	.word	0x00000000
        /*04cc*/ 	.word	0x000000a0
        /*04d0*/ 	.short	0x010a
        /*04d2*/ 	.byte	0xff
	.zero		1


	//   ....[59]....
        /*04d4*/ 	.word	0x00003240
        /*04d8*/ 	.word	0x000000ff
        /*04dc*/ 	.word	0x00000008
        /*04e0*/ 	.short	0x010a
        /*04e2*/ 	.byte	0x05
	.zero		1


	//   ....[60]....
        /*04e4*/ 	.word	0x00003260
        /*04e8*/ 	.word	0x000000ff
        /*04ec*/ 	.word	0x00000008
        /*04f0*/ 	.short	0x010a
        /*04f2*/ 	.byte	0x05
	.zero		1


	//   ....[61]....
        /*04f4*/ 	.word	0x000033f0
        /*04f8*/ 	.word	0x000000ff
        /*04fc*/ 	.word	0x00000008
        /*0500*/ 	.short	0x010a
        /*0502*/ 	.byte	0x05
	.zero		1


	//   ....[62]....
        /*0504*/ 	.word	0x00003410
        /*0508*/ 	.word	0x000000ff
        /*050c*/ 	.word	0x00000008
        /*0510*/ 	.short	0x010a
        /*0512*/ 	.byte	0x05
	.zero		1


	//   ....[63]....
        /*0514*/ 	.word	0x000034d0
        /*0518*/ 	.word	0x000000ff
        /*051c*/ 	.word	0x00000000
        /*0520*/ 	.short	0x0101
        /*0522*/ 	.byte	0x04
	.zero		1


	//   ....[64]....
        /*0524*/ 	.word	0x000037d0
        /*0528*/ 	.word	0x00000000
        /*052c*/ 	.word	0x00000090
        /*0530*/ 	.short	0x010a
        /*0532*/ 	.byte	0xff
	.zero		1


	//   ....[65]....
        /*0534*/ 	.word	0x00003890
        /*0538*/ 	.word	0x00000000
        /*053c*/ 	.word	0x00000000
        /*0540*/ 	.short	0x0101
        /*0542*/ 	.byte	0xff
	.zero		1


	//   ....[66]....
        /*0544*/ 	.word	0x00003950
        /*0548*/ 	.word	0x000000ff
        /*054c*/ 	.word	0x00000000
        /*0550*/ 	.short	0x010a
        /*0552*/ 	.byte	0x04
	.zero		1


	//   ....[67]....
        /*0554*/ 	.word	0x00003960
        /*0558*/ 	.word	0x000000ff
        /*055c*/ 	.word	0x000000d0
        /*0560*/ 	.short	0x010a
        /*0562*/ 	.byte	0x17
	.zero		1


	//   ....[68]....
        /*0564*/ 	.word	0x00003a10
        /*0568*/ 	.word	0x000000ff
        /*056c*/ 	.word	0x00000000
        /*0570*/ 	.short	0x010a
        /*0572*/ 	.byte	0x05
	.zero		1


	//   ....[69]....
        /*0574*/ 	.word	0x00003b50
        /*0578*/ 	.word	0x000000ff
        /*057c*/ 	.word	0x00000000
        /*0580*/ 	.short	0x010a
        /*0582*/ 	.byte	0x04
	.zero		1


	//   ....[70]....
        /*0584*/ 	.word	0x00003da0
        /*0588*/ 	.word	0x000000ff
        /*058c*/ 	.word	0x00000000
        /*0590*/ 	.short	0x010a
        /*0592*/ 	.byte	0x04
	.zero		1


	//   ....[71]....
        /*0594*/ 	.word	0x00003e30
        /*0598*/ 	.word	0x000000ff
        /*059c*/ 	.word	0x00000000
        /*05a0*/ 	.short	0x010a
        /*05a2*/ 	.byte	0x05
	.zero		1


	//   ....[72]....
        /*05a4*/ 	.word	0x00003ec0
        /*05a8*/ 	.word	0x000000ff
        /*05ac*/ 	.word	0x00000000
        /*05b0*/ 	.short	0x010a
        /*05b2*/ 	.byte	0x05
	.zero		1


	//   ....[73]....
        /*05b4*/ 	.word	0x00003f60
        /*05b8*/ 	.word	0x00000000
        /*05bc*/ 	.word	0x00000000
        /*05c0*/ 	.short	0x010a
        /*05c2*/ 	.byte	0xff
	.zero		1


	//   ....[74]....
        /*05c4*/ 	.word	0x00003fa0
        /*05c8*/ 	.word	0x00000000
        /*05cc*/ 	.word	0x00000000
        /*05d0*/ 	.short	0x010a
        /*05d2*/ 	.byte	0xff
	.zero		1


	//   ....[75]....
        /*05d4*/ 	.word	0x00004010
        /*05d8*/ 	.word	0x000000ff
        /*05dc*/ 	.word	0x00000000
        /*05e0*/ 	.short	0x0101
        /*05e2*/ 	.byte	0x04
	.zero		1


	//   ....[76]....
        /*05e4*/ 	.word	0x00004050
        /*05e8*/ 	.word	0x000000ff
        /*05ec*/ 	.word	0x00000110
        /*05f0*/ 	.short	0x010a
        /*05f2*/ 	.byte	0x11
	.zero		1


	//   ....[77]....
        /*05f4*/ 	.word	0x000040a0
        /*05f8*/ 	.word	0x000000ff
        /*05fc*/ 	.word	0x00000000
        /*0600*/ 	.short	0x0101
        /*0602*/ 	.byte	0x04
	.zero		1


	//   ....[78]....
        /*0604*/ 	.word	0x00004570
        /*0608*/ 	.word	0x0000000c
        /*060c*/ 	.word	0x00000090
        /*0610*/ 	.short	0x010a
        /*0612*/ 	.byte	0xff
	.zero		1


	//   ....[79]....
        /*0614*/ 	.word	0x000046e0
        /*0618*/ 	.word	0x00000000
        /*061c*/ 	.word	0x00000000
        /*0620*/ 	.short	0x0101
        /*0622*/ 	.byte	0xff
	.zero		1


	//   ....[80]....
        /*0624*/ 	.word	0x00004b70
        /*0628*/ 	.word	0x000000ff
        /*062c*/ 	.word	0x00000088
        /*0630*/ 	.short	0x010a
        /*0632*/ 	.byte	0x15
	.zero		1


	//   ....[81]....
        /*0634*/ 	.word	0x00004cf0
        /*0638*/ 	.word	0x000000ff
        /*063c*/ 	.word	0x00000060
        /*0640*/ 	.short	0x010a
        /*0642*/ 	.byte	0x15
	.zero		1


	//   ....[82]....
        /*0644*/ 	.word	0x00004ee0
        /*0648*/ 	.word	0x000000ff
        /*064c*/ 	.word	0x00000040
        /*0650*/ 	.short	0x010b
        /*0652*/ 	.byte	0x15
	.zero		1


	//   ....[83]....
        /*0654*/ 	.word	0x00004ef0
        /*0658*/ 	.word	0x000000ff
        /*065c*/ 	.word	0x00000000
        /*0660*/ 	.short	0x0101
        /*0662*/ 	.byte	0x2e
	.zero		1


	//   ....[84]....
        /*0664*/ 	.word	0x00004f00
        /*0668*/ 	.word	0x000000ff
        /*066c*/ 	.word	0x00000068
        /*0670*/ 	.short	0x010a
        /*0672*/ 	.byte	0x15
	.zero		1


	//   ....[85]....
        /*0674*/ 	.word	0x000050b0
        /*0678*/ 	.word	0x000000ff
        /*067c*/ 	.word	0x00000048
        /*0680*/ 	.short	0x010b
        /*0682*/ 	.byte	0x15
	.zero		1


	//   ....[86]....
        /*0684*/ 	.word	0x000050c0
        /*0688*/ 	.word	0x000000ff
        /*068c*/ 	.word	0x00000000
        /*0690*/ 	.short	0x0101
        /*0692*/ 	.byte	0x27
	.zero		1


	//   ....[87]....
        /*0694*/ 	.word	0x000050d0
        /*0698*/ 	.word	0x000000ff
        /*069c*/ 	.word	0x00000070
        /*06a0*/ 	.short	0x010a
        /*06a2*/ 	.byte	0x15
	.zero		1


	//   ....[88]....
        /*06a4*/ 	.word	0x00005280
        /*06a8*/ 	.word	0x000000ff
        /*06ac*/ 	.word	0x00000050
        /*06b0*/ 	.short	0x010b
        /*06b2*/ 	.byte	0x15
	.zero		1


	//   ....[89]....
        /*06b4*/ 	.word	0x00005290
        /*06b8*/ 	.word	0x000000ff
        /*06bc*/ 	.word	0x00000000
        /*06c0*/ 	.short	0x0101
        /*06c2*/ 	.byte	0x26
	.zero		1


	//   ....[90]....
        /*06c4*/ 	.word	0x000052a0
        /*06c8*/ 	.word	0x000000ff
        /*06cc*/ 	.word	0x00000078
        /*06d0*/ 	.short	0x010a
        /*06d2*/ 	.byte	0x15
	.zero		1


	//   ....[91]....
        /*06d4*/ 	.word	0x000054e0
        /*06d8*/ 	.word	0x000000ff
        /*06dc*/ 	.word	0x00000058
        /*06e0*/ 	.short	0x010b
        /*06e2*/ 	.byte	0x15
	.zero		1


	//   ....[92]....
        /*06e4*/ 	.word	0x000054f0
        /*06e8*/ 	.word	0x000000ff
        /*06ec*/ 	.word	0x00000000
        /*06f0*/ 	.short	0x0101
        /*06f2*/ 	.byte	0x25
	.zero		1


	//   ....[93]....
        /*06f4*/ 	.word	0x00005530
        /*06f8*/ 	.word	0x000000ff
        /*06fc*/ 	.word	0x00000060
        /*0700*/ 	.short	0x010a
        /*0702*/ 	.byte	0x15
	.zero		1


	//   ....[94]....
        /*0704*/ 	.word	0x00005550
        /*0708*/ 	.word	0x000000ff
        /*070c*/ 	.word	0x00000068
        /*0710*/ 	.short	0x010a
        /*0712*/ 	.byte	0x15
	.zero		1


	//   ....[95]....
        /*0714*/ 	.word	0x00005570
        /*0718*/ 	.word	0x000000ff
        /*071c*/ 	.word	0x00000070
        /*0720*/ 	.short	0x010a
        /*0722*/ 	.byte	0x15
	.zero		1


	//   ....[96]....
        /*0724*/ 	.word	0x000055b0
        /*0728*/ 	.word	0x00000000
        /*072c*/ 	.word	0x00000078
        /*0730*/ 	.short	0x010a
        /*0732*/ 	.byte	0xff
	.zero		1


	//   ....[97]....
        /*0734*/ 	.word	0x000058d0
        /*0738*/ 	.word	0x00000003
        /*073c*/ 	.word	0x00000090
        /*0740*/ 	.short	0x010a
        /*0742*/ 	.byte	0xff
	.zero		1


	//   ....[98]....
        /*0744*/ 	.word	0x00005a50
        /*0748*/ 	.word	0x00000000
        /*074c*/ 	.word	0x00000000
        /*0750*/ 	.short	0x0101
        /*0752*/ 	.byte	0xff
	.zero		1


	//   ....[99]....
        /*0754*/ 	.word	0x00006570
        /*0758*/ 	.word	0x00000005
        /*075c*/ 	.word	0x00000040
        /*0760*/ 	.short	0x010a
        /*0762*/ 	.byte	0xff
	.zero		1


	//   ....[100]....
        /*0764*/ 	.word	0x000065b0
        /*0768*/ 	.word	0x0000005a
        /*076c*/ 	.word	0x000000b0
        /*0770*/ 	.short	0x010a
        /*0772*/ 	.byte	0xff
	.zero		1


	//   ....[101]....
        /*0774*/ 	.word	0x000066f0
        /*0778*/ 	.word	0x00000005
        /*077c*/ 	.word	0x00000040
        /*0780*/ 	.short	0x010a
        /*0782*/ 	.byte	0xff
	.zero		1


	//   ....[102]....
        /*0784*/ 	.word	0x00006820
        /*0788*/ 	.word	0x00000000
        /*078c*/ 	.word	0x00000000
        /*0790*/ 	.short	0x0101
        /*0792*/ 	.byte	0xff
	.zero		1


	//   ....[103]....
        /*0794*/ 	.word	0x00006880
        /*0798*/ 	.word	0x0000005a
        /*079c*/ 	.word	0x000000b0
        /*07a0*/ 	.short	0x010a
        /*07a2*/ 	.byte	0xff
	.zero		1


	//   ....[104]....
        /*07a4*/ 	.word	0x00007420
        /*07a8*/ 	.word	0x00000067
        /*07ac*/ 	.word	0x00000040
        /*07b0*/ 	.short	0x010a
        /*07b2*/ 	.byte	0xff
	.zero		1


	//   ....[105]....
        /*07b4*/ 	.word	0x000074f0
        /*07b8*/ 	.word	0x00000067
        /*07bc*/ 	.word	0x00000040
        /*07c0*/ 	.short	0x010a
        /*07c2*/ 	.byte	0xff
	.zero		1


	//   ....[106]....
        /*07c4*/ 	.word	0x00007620
        /*07c8*/ 	.word	0x00000000
        /*07cc*/ 	.word	0x00000000
        /*07d0*/ 	.short	0x0101
        /*07d2*/ 	.byte	0xff
	.zero		1


	//   ....[107]....
        /*07d4*/ 	.word	0x000081b0
        /*07d8*/ 	.word	0x00000067
        /*07dc*/ 	.word	0x00000040
        /*07e0*/ 	.short	0x010a
        /*07e2*/ 	.byte	0xff
	.zero		1


	//   ....[108]....
        /*07e4*/ 	.word	0x00008280
        /*07e8*/ 	.word	0x00000067
        /*07ec*/ 	.word	0x00000040
        /*07f0*/ 	.short	0x010a
        /*07f2*/ 	.byte	0xff
	.zero		1


	//   ....[109]....
        /*07f4*/ 	.word	0x000083b0
        /*07f8*/ 	.word	0x00000000
        /*07fc*/ 	.word	0x00000000
        /*0800*/ 	.short	0x0101
        /*0802*/ 	.byte	0xff
	.zero		1


	//   ....[110]....
        /*0804*/ 	.word	0x00008f60
        /*0808*/ 	.word	0x00000066
        /*080c*/ 	.word	0x00000040
        /*0810*/ 	.short	0x010a
        /*0812*/ 	.byte	0xff
	.zero		1


	//   ....[111]....
        /*0814*/ 	.word	0x00009030
        /*0818*/ 	.word	0x00000066
        /*081c*/ 	.word	0x00000040
        /*0820*/ 	.short	0x010a
        /*0822*/ 	.byte	0xff
	.zero		1


	//   ....[112]....
        /*0824*/ 	.word	0x00009160
        /*0828*/ 	.word	0x00000000
        /*082c*/ 	.word	0x00000000
        /*0830*/ 	.short	0x0101
        /*0832*/ 	.byte	0xff
	.zero		1


	//   ....[113]....
        /*0834*/ 	.word	0x00009440
        /*0838*/ 	.word	0x0000005a
        /*083c*/ 	.word	0x00000000
        /*0840*/ 	.short	0x0101
        /*0842*/ 	.byte	0xff
	.zero		1


	//   ....[114]....
        /*0844*/ 	.word	0x00009e00
        /*0848*/ 	.word	0x00000000
        /*084c*/ 	.word	0x00000100
        /*0850*/ 	.short	0x010a
        /*0852*/ 	.byte	0xff
	.zero		1


	//   ....[115]....
        /*0854*/ 	.word	0x00009e60
        /*0858*/ 	.word	0x00000000
        /*085c*/ 	.word	0x00000020
        /*0860*/ 	.short	0x010a
        /*0862*/ 	.byte	0xff
	.zero		1


	//   ....[116]....
        /*0864*/ 	.word	0x00009ec0
        /*0868*/ 	.word	0x00000000
        /*086c*/ 	.word	0x00000020
        /*0870*/ 	.short	0x010a
        /*0872*/ 	.byte	0xff
	.zero		1


	//   ....[117]....
        /*0874*/ 	.word	0x00009f10
        /*0878*/ 	.word	0x00000003
        /*087c*/ 	.word	0x00000090
        /*0880*/ 	.short	0x010a
        /*0882*/ 	.byte	0xff
	.zero		1


	//   ....[118]....
        /*0884*/ 	.word	0x00009f70
        /*0888*/ 	.word	0x00000000
        /*088c*/ 	.word	0x00000000
        /*0890*/ 	.short	0x010a
        /*0892*/ 	.byte	0xff
	.zero		1


	//   ....[119]....
        /*0894*/ 	.word	0x00009fd0
        /*0898*/ 	.word	0x00000000
        /*089c*/ 	.word	0x00000000
        /*08a0*/ 	.short	0x010a
        /*08a2*/ 	.byte	0xff
	.zero		1


	//   ....[120]....
        /*08a4*/ 	.word	0x0000a030
        /*08a8*/ 	.word	0x00000000
        /*08ac*/ 	.word	0x00000000
        /*08b0*/ 	.short	0x010a
        /*08b2*/ 	.byte	0xff
	.zero		1


	//   ....[121]....
        /*08b4*/ 	.word	0x0000a080
        /*08b8*/ 	.word	0x00000002
        /*08bc*/ 	.word	0x000000f0
        /*08c0*/ 	.short	0x010a
        /*08c2*/ 	.byte	0xff
	.zero		1


	//   ....[122]....
        /*08c4*/ 	.word	0x0000a0e0
        /*08c8*/ 	.word	0x00000002
        /*08cc*/ 	.word	0x000000a0
        /*08d0*/ 	.short	0x010a
        /*08d2*/ 	.byte	0xff
	.zero		1


	//   ....[123]....
        /*08d4*/ 	.word	0x0000a130
        /*08d8*/ 	.word	0x00000002
        /*08dc*/ 	.word	0x00000090
        /*08e0*/ 	.short	0x010a
        /*08e2*/ 	.byte	0xff
	.zero		1


	//   ....[124]....
        /*08e4*/ 	.word	0x0000a190
        /*08e8*/ 	.word	0x00000000
        /*08ec*/ 	.word	0x000000a0
        /*08f0*/ 	.short	0x010a
        /*08f2*/ 	.byte	0xff
	.zero		1


	//   ....[125]....
        /*08f4*/ 	.word	0x0000a1f0
        /*08f8*/ 	.word	0x00000000
        /*08fc*/ 	.word	0x00000008
        /*0900*/ 	.short	0x010a
        /*0902*/ 	.byte	0xff
	.zero		1


	//   ....[126]....
        /*0904*/ 	.word	0x0000a2d0
        /*0908*/ 	.word	0x00000000
        /*090c*/ 	.word	0x00000008
        /*0910*/ 	.short	0x010a
        /*0912*/ 	.byte	0xff
	.zero		1


	//   ....[127]....
        /*0914*/ 	.word	0x0000a320
        /*0918*/ 	.word	0x00000000
        /*091c*/ 	.word	0x00000090
        /*0920*/ 	.short	0x010a
        /*0922*/ 	.byte	0xff
	.zero		1


	//   ....[128]....
        /*0924*/ 	.word	0x0000a380
        /*0928*/ 	.word	0x00000000
        /*092c*/ 	.word	0x000000d0
        /*0930*/ 	.short	0x010a
        /*0932*/ 	.byte	0xff
	.zero		1


	//   ....[129]....
        /*0934*/ 	.word	0x0000a3e0
        /*0938*/ 	.word	0x00000000
        /*093c*/ 	.word	0x00000000
        /*0940*/ 	.short	0x010a
        /*0942*/ 	.byte	0xff
	.zero		1


	//   ....[130]....
        /*0944*/ 	.word	0x0000a440
        /*0948*/ 	.word	0x00000000
        /*094c*/ 	.word	0x00000000
        /*0950*/ 	.short	0x010a
        /*0952*/ 	.byte	0xff
	.zero		1


	//   ....[131]....
        /*0954*/ 	.word	0x0000a4a0
        /*0958*/ 	.word	0x00000000
        /*095c*/ 	.word	0x00000000
        /*0960*/ 	.short	0x010a
        /*0962*/ 	.byte	0xff
	.zero		1


	//   ....[132]....
        /*0964*/ 	.word	0x0000a500
        /*0968*/ 	.word	0x00000000
        /*096c*/ 	.word	0x00000000
        /*0970*/ 	.short	0x010a
        /*0972*/ 	.byte	0xff
	.zero		1


	//   ....[133]....
        /*0974*/ 	.word	0x0000a560
        /*0978*/ 	.word	0x00000000
        /*097c*/ 	.word	0x00000110
        /*0980*/ 	.short	0x010a
        /*0982*/ 	.byte	0xff
	.zero		1


	//   ....[134]....
        /*0984*/ 	.word	0x0000a5b0
        /*0988*/ 	.word	0x0000000c
        /*098c*/ 	.word	0x00000090
        /*0990*/ 	.short	0x010a
        /*0992*/ 	.byte	0xff
	.zero		1


	//   ....[135]....
        /*0994*/ 	.word	0x0000a610
        /*0998*/ 	.word	0x00000000
        /*099c*/ 	.word	0x00000088
        /*09a0*/ 	.short	0x010a
        /*09a2*/ 	.byte	0xff
	.zero		1


	//   ....[136]....
        /*09a4*/ 	.word	0x0000a670
        /*09a8*/ 	.word	0x00000000
        /*09ac*/ 	.word	0x00000060
        /*09b0*/ 	.short	0x010a
        /*09b2*/ 	.byte	0xff
	.zero		1


	//   ....[137]....
        /*09b4*/ 	.word	0x0000a6d0
        /*09b8*/ 	.word	0x00000000
        /*09bc*/ 	.word	0x00000068
        /*09c0*/ 	.short	0x010a
        /*09c2*/ 	.byte	0xff
	.zero		1


	//   ....[138]....
        /*09c4*/ 	.word	0x0000a730
        /*09c8*/ 	.word	0x00000000
        /*09cc*/ 	.word	0x00000070
        /*09d0*/ 	.short	0x010a
        /*09d2*/ 	.byte	0xff
	.zero		1


	//   ....[139]....
        /*09d4*/ 	.word	0x0000a790
        /*09d8*/ 	.word	0x00000000
        /*09dc*/ 	.word	0x00000078
        /*09e0*/ 	.short	0x010a
        /*09e2*/ 	.byte	0xff
	.zero		1


	//   ....[140]....
        /*09e4*/ 	.word	0x0000a7f0
        /*09e8*/ 	.word	0x00000000
        /*09ec*/ 	.word	0x00000060
        /*09f0*/ 	.short	0x010a
        /*09f2*/ 	.byte	0xff
	.zero		1


	//   ....[141]....
        /*09f4*/ 	.word	0x0000a850
        /*09f8*/ 	.word	0x00000000
        /*09fc*/ 	.word	0x00000068
        /*0a00*/ 	.short	0x010a
        /*0a02*/ 	.byte	0xff
	.zero		1


	//   ....[142]....
        /*0a04*/ 	.word	0x0000a8b0
        /*0a08*/ 	.word	0x00000000
        /*0a0c*/ 	.word	0x00000070
        /*0a10*/ 	.short	0x010a
        /*0a12*/ 	.byte	0xff
	.zero		1


	//   ....[143]....
        /*0a14*/ 	.word	0x0000a900
        /*0a18*/ 	.word	0x00000003
        /*0a1c*/ 	.word	0x00000090
        /*0a20*/ 	.short	0x010a
        /*0a22*/ 	.byte	0xff
	.zero		1


	//   ....[144]....
        /*0a24*/ 	.word	0x0000a950
        /*0a28*/ 	.word	0x00000005
        /*0a2c*/ 	.word	0x00000040
        /*0a30*/ 	.short	0x010a
        /*0a32*/ 	.byte	0xff
	.zero		1


	//   ....[145]....
        /*0a34*/ 	.word	0x0000a9a0
        /*0a38*/ 	.word	0x0000005a
        /*0a3c*/ 	.word	0x000000b0
        /*0a40*/ 	.short	0x010a
        /*0a42*/ 	.byte	0xff
	.zero		1


	//   ....[146]....
        /*0a44*/ 	.word	0x0000a9f0
        /*0a48*/ 	.word	0x00000067
        /*0a4c*/ 	.word	0x00000040
        /*0a50*/ 	.short	0x010a
        /*0a52*/ 	.byte	0xff
	.zero		1


	//   ....[147]....
        /*0a54*/ 	.word	0x0000aa40
        /*0a58*/ 	.word	0x00000067
        /*0a5c*/ 	.word	0x00000040
        /*0a60*/ 	.short	0x010a
        /*0a62*/ 	.byte	0xff
	.zero		1


	//   ....[148]....
        /*0a64*/ 	.word	0x0000aa90
        /*0a68*/ 	.word	0x00000066
        /*0a6c*/ 	.word	0x00000040
        /*0a70*/ 	.short	0x010a
        /*0a72*/ 	.byte	0xff
	.zero		1


	//----- nvinfo : EIATTR_NUM_MBARRIERS
	.align		4
.L_48:
        /*0a74*/ 	.byte	0x03, 0x38
        /*0a76*/ 	.short	0x0023


	//----- nvinfo : EIATTR_EXIT_INSTR_OFFSETS
	.align		4
        /*0a78*/ 	.byte	0x04, 0x1c
        /*0a7a*/ 	.short	(.L_50 - .L_49)


	//   ....[0]....
.L_49:
        /*0a7c*/ 	.word	0x00002ae0


	//   ....[1]....
        /*0a80*/ 	.word	0x00002fd0


	//   ....[2]....
        /*0a84*/ 	.word	0x00003030


	//   ....[3]....
        /*0a88*/ 	.word	0x000042d0


	//   ....[4]....
        /*0a8c*/ 	.word	0x000055e0


	//   ....[5]....
        /*0a90*/ 	.word	0x00005620


	//   ....[6]....
        /*0a94*/ 	.word	0x00009df0


	//----- nvinfo : EIATTR_MAX_THREADS
	.align		4
.L_50:
        /*0a98*/ 	.byte	0x04, 0x05
        /*0a9a*/ 	.short	(.L_52 - .L_51)
.L_51:
        /*0a9c*/ 	.word	0x00000100
        /*0aa0*/ 	.word	0x00000001
        /*0aa4*/ 	.word	0x00000001


	//----- nvinfo : EIATTR_CRS_STACK_SIZE
	.align		4
.L_52:
        /*0aa8*/ 	.byte	0x04, 0x1e
        /*0aaa*/ 	.short	(.L_54 - .L_53)
.L_53:
        /*0aac*/ 	.word	0x00000000


	//----- nvinfo : EIATTR_CBANK_PARAM_SIZE
	.align		4
.L_54:
        /*0ab0*/ 	.byte	0x03, 0x19
        /*0ab2*/ 	.short	0x0800


	//----- nvinfo : EIATTR_PARAM_CBANK
	.align		4
        /*0ab4*/ 	.byte	0x04, 0x0a
        /*0ab6*/ 	.short	(.L_56 - .L_55)
	.align		4
.L_55:
        /*0ab8*/ 	.word	index@(.nv.constant0._ZN7cutlass13device_kernelINS_4gemm6kernel13GemmUniversalIN4cute5tupleIJiiiiEEENS1_10collective13CollectiveMmaINS1_35MainloopSm100TmaUmmaWarpSpecializedILi4ELi2ELi4ENS5_IJNS4_1CILi2EEESB_NSA_ILi1EEEEEEEENS5_IJNSA_ILi128EEENSA_ILi256EEENSA_ILi64EEEEEENS_12float_e4m3_tENS5_IJlSC_lEEESJ_SK_NS4_8TiledMMAINS4_8MMA_AtomIJNS4_10MMA_TraitsINS4_25SM100_MMA_F8F6F4_2x1SM_SSEJSJ_SJ_fSF_SG_NS4_17integral_constantINS4_4UMMA5MajorELSR_0EEESS_NSP_INSQ_7ScaleInELST_0EEESU_EEEEEENS4_6LayoutINS5_IJSC_SC_SC_EEENS5_IJNSA_ILi0EEESZ_SZ_EEEEENS5_IJNS4_10UnderscoreES12_S12_EEEEENS4_28SM100_TMA_2SM_LOAD_MULTICASTENS4_14ComposedLayoutINS4_7SwizzleILi2ELi4ELi3EEENS4_18smem_ptr_flag_bitsILi8EEENSX_INS5_IJNSA_ILi8EEESH_EEENS5_IJSH_SC_EEEEEEEvNS4_8identityENS4_18SM100_TMA_2SM_LOADES1F_vS1G_EENS_8epilogue10collective18CollectiveEpilogueINS1J_23Sm100TmaWarpSpecializedILi4ELi2ELi32ELb0ELb0EEEJNS5_IJSH_SG_SH_EEENS5_IJNSX_ISH_SC_EENSX_INS5_IJNSA_ILi32EEESB_EEENS5_IJSC_SF_EEEEEEEESJ_SK_SJ_SK_NS1J_6fusion15FusionCallbacksIS1N_NS1V_17LinearCombinationISJ_fSJ_fLNS_15FloatRoundStyleE2EEES1O_S1U_JEEENS4_5SM1004TMEM4LOAD26SM100_TMEM_LOAD_32dp32b32xENS4_13SM90_TMA_LOADENS16_INS17_ILi1ELi4ELi3EEES1A_NSX_INS5_IJS1B_S1Q_EEENS5_IJS1Q_SC_EEEEEEENS4_39AutoVectorizingCopyWithAssumedAlignmentILi128EEENS4_14SM90_TMA_STOREES2A_S2C_S2C_EEEvvEEEEvNT_6ParamsE)
        /*0abc*/ 	.short	0x0380
        /*0abe*/ 	.short	0x0800


	//----- nvinfo : EIATTR_SW_WAR
	.align		4
.L_56:
        /*0ac0*/ 	.byte	0x04, 0x36
        /*0ac2*/ 	.short	(.L_58 - .L_57)
.L_57:
        /*0ac4*/ 	.word	0x00000008
.L_58:


//--------------------- .nv.callgraph             --------------------------
	.section	.nv.callgraph,"",@"SHT_CUDA_CALLGRAPH"
	.align	4
	.sectionentsize	8
	.align		4
        /*0000*/ 	.word	0x00000000
	.align		4
        /*0004*/ 	.word	0xffffffff
	.align		4
        /*0008*/ 	.word	index@(_ZN7cutlass13device_kernelINS_4gemm6kernel13GemmUniversalIN4cute5tupleIJiiiiEEENS1_10collective13CollectiveMmaINS1_35MainloopSm100TmaUmmaWarpSpecializedILi4ELi2ELi4ENS5_IJNS4_1CILi2EEESB_NSA_ILi1EEEEEEEENS5_IJNSA_ILi128EEENSA_ILi256EEENSA_ILi64EEEEEENS_12float_e4m3_tENS5_IJlSC_lEEESJ_SK_NS4_8TiledMMAINS4_8MMA_AtomIJNS4_10MMA_TraitsINS4_25SM100_MMA_F8F6F4_2x1SM_SSEJSJ_SJ_fSF_SG_NS4_17integral_constantINS4_4UMMA5MajorELSR_0EEESS_NSP_INSQ_7ScaleInELST_0EEESU_EEEEEENS4_6LayoutINS5_IJSC_SC_SC_EEENS5_IJNSA_ILi0EEESZ_SZ_EEEEENS5_IJNS4_10UnderscoreES12_S12_EEEEENS4_28SM100_TMA_2SM_LOAD_MULTICASTENS4_14ComposedLayoutINS4_7SwizzleILi2ELi4ELi3EEENS4_18smem_ptr_flag_bitsILi8EEENSX_INS5_IJNSA_ILi8EEESH_EEENS5_IJSH_SC_EEEEEEEvNS4_8identityENS4_18SM100_TMA_2SM_LOADES1F_vS1G_EENS_8epilogue10collective18CollectiveEpilogueINS1J_23Sm100TmaWarpSpecializedILi4ELi2ELi32ELb0ELb0EEEJNS5_IJSH_SG_SH_EEENS5_IJNSX_ISH_SC_EENSX_INS5_IJNSA_ILi32EEESB_EEENS5_IJSC_SF_EEEEEEEESJ_SK_SJ_SK_NS1J_6fusion15FusionCallbacksIS1N_NS1V_17LinearCombinationISJ_fSJ_fLNS_15FloatRoundStyleE2EEES1O_S1U_JEEENS4_5SM1004TMEM4LOAD26SM100_TMEM_LOAD_32dp32b32xENS4_13SM90_TMA_LOADENS16_INS17_ILi1ELi4ELi3EEES1A_NSX_INS5_IJS1B_S1Q_EEENS5_IJS1Q_SC_EEEEEEENS4_39AutoVectorizingCopyWithAssumedAlignmentILi128EEENS4_14SM90_TMA_STOREES2A_S2C_S2C_EEEvvEEEEvNT_6ParamsE)
	.align		4
        /*000c*/ 	.word	index@(__assertfail)
	.align		4
        /*0010*/ 	.word	0x00000000
	.align		4
        /*0014*/ 	.word	0xfffffffe
	.align		4
        /*0018*/ 	.word	0x00000000
	.align		4
        /*001c*/ 	.word	0xfffffffd
	.align		4
        /*0020*/ 	.word	0x00000000
	.align		4
        /*0024*/ 	.word	0xfffffffc


//--------------------- .nv.constant4             --------------------------
	.section	.nv.constant4,"a",@progbits
	.align	8
	.align		8
.nv.constant4:
        /*0000*/ 	.dword	__assertfail
	.align		8
        /*0008*/ 	.dword	__unnamed_1
	.align		8
        /*0010*/ 	.dword	__unnamed_2
	.align		8
        /*0018*/ 	.dword	__unnamed_3
	.align		8
        /*0020*/ 	.dword	_ZN39_INTERNAL_2aafa53a_4_k_cu_ee0ce216_89634cuda3std3__45__cpo5beginE
	.align		8
        /*0028*/ 	.dword	_ZN39_INTERNAL_2aafa53a_4_k_cu_ee0ce216_89634cuda3std3__45__cpo3endE
	.align		8
        /*0030*/ 	.dword	_ZN39_INTERNAL_2aafa53a_4_k_cu_ee0ce216_89634cuda3std3__45__cpo6cbeginE
	.align		8
        /*0038*/ 	.dword	_ZN39_INTERNAL_2aafa53a_4_k_cu_ee0ce216_89634cuda3std3__45__cpo4cendE
	.align		8
        /*0040*/ 	.dword	_ZN39_INTERNAL_2aafa53a_4_k_cu_ee0ce216_89634cuda3std3__441_GLOBAL__N__2aafa53a_4_k_cu_ee0ce216_89636ignoreE
	.align		8
        /*0048*/ 	.dword	_ZN39_INTERNAL_2aafa53a_4_k_cu_ee0ce216_89634cuda3std3__419piecewise_constructE
	.align		8
        /*0050*/ 	.dword	_ZN39_INTERNAL_2aafa53a_4_k_cu_ee0ce216_89634cuda3std3__48in_placeE
	.align		8
        /*0058*/ 	.dword	_ZN39_INTERNAL_2aafa53a_4_k_cu_ee0ce216_89634cuda3std6ranges3__45__cpo4swapE
	.align		8
        /*0060*/ 	.dword	_ZN39_INTERNAL_2aafa53a_4_k_cu_ee0ce216_89634cuda3std6ranges3__45__cpo9iter_moveE
	.align		8
        /*0068*/ 	.dword	_ZN39_INTERNAL_2aafa53a_4_k_cu_ee0ce216_89634cute7productE
	.align		8
        /*0070*/ 	.dword	_ZN39_INTERNAL_2aafa53a_4_k_cu_ee0ce216_89634cute1_E
	.align		8
        /*0078*/ 	.dword	$str$25
	.align		8
        /*0080*/ 	.dword	$str$26
	.align		8
        /*0088*/ 	.dword	$str$27
	.align		8
        /*0090*/ 	.dword	$str$28


//--------------------- .text._ZN7cutlass13device_kernelINS_4gemm6kernel13GemmUniversalIN4cute5tupleIJiiiiEEENS1_10collective13CollectiveMmaINS1_35MainloopSm100TmaUmmaWarpSpecializedILi4ELi2ELi4ENS5_IJNS4_1CILi2EEESB_NSA_ILi1EEEEEEEENS5_IJNSA_ILi128EEENSA_ILi256EEENSA_ILi64EEEEEENS_12float_e4m3_tENS5_IJlSC_lEEESJ_SK_NS4_8TiledMMAINS4_8MMA_AtomIJNS4_10MMA_TraitsINS4_25SM100_MMA_F8F6F4_2x1SM_SSEJSJ_SJ_fSF_SG_NS4_17integral_constantINS4_4UMMA5MajorELSR_0EEESS_NSP_INSQ_7ScaleInELST_0EEESU_EEEEEENS4_6LayoutINS5_IJSC_SC_SC_EEENS5_IJNSA_ILi0EEESZ_SZ_EEEEENS5_IJNS4_10UnderscoreES12_S12_EEEEENS4_28SM100_TMA_2SM_LOAD_MULTICASTENS4_14ComposedLayoutINS4_7SwizzleILi2ELi4ELi3EEENS4_18smem_ptr_flag_bitsILi8EEENSX_INS5_IJNSA_ILi8EEESH_EEENS5_IJSH_SC_EEEEEEEvNS4_8identityENS4_18SM100_TMA_2SM_LOADES1F_vS1G_EENS_8epilogue10collective18CollectiveEpilogueINS1J_23Sm100TmaWarpSpecializedILi4ELi2ELi32ELb0ELb0EEEJNS5_IJSH_SG_SH_EEENS5_IJNSX_ISH_SC_EENSX_INS5_IJNSA_ILi32EEESB_EEENS5_IJSC_SF_EEEEEEEESJ_SK_SJ_SK_NS1J_6fusion15FusionCallbacksIS1N_NS1V_17LinearCombinationISJ_fSJ_fLNS_15FloatRoundStyleE2EEES1O_S1U_JEEENS4_5SM1004TMEM4LOAD26SM100_TMEM_LOAD_32dp32b32xENS4_13SM90_TMA_LOADENS16_INS17_ILi1ELi4ELi3EEES1A_NSX_INS5_IJS1B_S1Q_EEENS5_IJS1Q_SC_EEEEEEENS4_39AutoVectorizingCopyWithAssumedAlignmentILi128EEENS4_14SM90_TMA_STOREES2A_S2C_S2C_EEEvvEEEEvNT_6ParamsE --------------------------
	.section	.text._ZN7cutlass13device_kernelINS_4gemm6kernel13GemmUniversalIN4cute5tupleIJiiiiEEENS1_10collective13CollectiveMmaINS1_35MainloopSm100TmaUmmaWarpSpecializedILi4ELi2ELi4ENS5_IJNS4_1CILi2EEESB_NSA_ILi1EEEEEEEENS5_IJNSA_ILi128EEENSA_ILi256EEENSA_ILi64EEEEEENS_12float_e4m3_tENS5_IJlSC_lEEESJ_SK_NS4_8TiledMMAINS4_8MMA_AtomIJNS4_10MMA_TraitsINS4_25SM100_MMA_F8F6F4_2x1SM_SSEJSJ_SJ_fSF_SG_NS4_17integral_constantINS4_4UMMA5MajorELSR_0EEESS_NSP_INSQ_7ScaleInELST_0EEESU_EEEEEENS4_6LayoutINS5_IJSC_SC_SC_EEENS5_IJNSA_ILi0EEESZ_SZ_EEEEENS5_IJNS4_10UnderscoreES12_S12_EEEEENS4_28SM100_TMA_2SM_LOAD_MULTICASTENS4_14ComposedLayoutINS4_7SwizzleILi2ELi4ELi3EEENS4_18smem_ptr_flag_bitsILi8EEENSX_INS5_IJNSA_ILi8EEESH_EEENS5_IJSH_SC_EEEEEEEvNS4_8identityENS4_18SM100_TMA_2SM_LOADES1F_vS1G_EENS_8epilogue10collective18CollectiveEpilogueINS1J_23Sm100TmaWarpSpecializedILi4ELi2ELi32ELb0ELb0EEEJNS5_IJSH_SG_SH_EEENS5_IJNSX_ISH_SC_EENSX_INS5_IJNSA_ILi32EEESB_EEENS5_IJSC_SF_EEEEEEEESJ_SK_SJ_SK_NS1J_6fusion15FusionCallbacksIS1N_NS1V_17LinearCombinationISJ_fSJ_fLNS_15FloatRoundStyleE2EEES1O_S1U_JEEENS4_5SM1004TMEM4LOAD26SM100_TMEM_LOAD_32dp32b32xENS4_13SM90_TMA_LOADENS16_INS17_ILi1ELi4ELi3EEES1A_NSX_INS5_IJS1B_S1Q_EEENS5_IJS1Q_SC_EEEEEEENS4_39AutoVectorizingCopyWithAssumedAlignmentILi128EEENS4_14SM90_TMA_STOREES2A_S2C_S2C_EEEvvEEEEvNT_6ParamsE,"ax",@progbits
	.align	128
.text._ZN7cutlass13device_kernelINS_4gemm6kernel13GemmUniversalIN4cute5tupleIJiiiiEEENS1_10collective13CollectiveMmaINS1_35MainloopSm100TmaUmmaWarpSpecializedILi4ELi2ELi4ENS5_IJNS4_1CILi2EEESB_NSA_ILi1EEEEEEEENS5_IJNSA_ILi128EEENSA_ILi256EEENSA_ILi64EEEEEENS_12float_e4m3_tENS5_IJlSC_lEEESJ_SK_NS4_8TiledMMAINS4_8MMA_AtomIJNS4_10MMA_TraitsINS4_25SM100_MMA_F8F6F4_2x1SM_SSEJSJ_SJ_fSF_SG_NS4_17integral_constantINS4_4UMMA5MajorELSR_0EEESS_NSP_INSQ_7ScaleInELST_0EEESU_EEEEEENS4_6LayoutINS5_IJSC_SC_SC_EEENS5_IJNSA_ILi0EEESZ_SZ_EEEEENS5_IJNS4_10UnderscoreES12_S12_EEEEENS4_28SM100_TMA_2SM_LOAD_MULTICASTENS4_14ComposedLayoutINS4_7SwizzleILi2ELi4ELi3EEENS4_18smem_ptr_flag_bitsILi8EEENSX_INS5_IJNSA_ILi8EEESH_EEENS5_IJSH_SC_EEEEEEEvNS4_8identityENS4_18SM100_TMA_2SM_LOADES1F_vS1G_EENS_8epilogue10collective18CollectiveEpilogueINS1J_23Sm100TmaWarpSpecializedILi4ELi2ELi32ELb0ELb0EEEJNS5_IJSH_SG_SH_EEENS5_IJNSX_ISH_SC_EENSX_INS5_IJNSA_ILi32EEESB_EEENS5_IJSC_SF_EEEEEEEESJ_SK_SJ_SK_NS1J_6fusion15FusionCallbacksIS1N_NS1V_17LinearCombinationISJ_fSJ_fLNS_15FloatRoundStyleE2EEES1O_S1U_JEEENS4_5SM1004TMEM4LOAD26SM100_TMEM_LOAD_32dp32b32xENS4_13SM90_TMA_LOADENS16_INS17_ILi1ELi4ELi3EEES1A_NSX_INS5_IJS1B_S1Q_EEENS5_IJS1Q_SC_EEEEEEENS4_39AutoVectorizingCopyWithAssumedAlignmentILi128EEENS4_14SM90_TMA_STOREES2A_S2C_S2C_EEEvvEEEEvNT_6ParamsE:
        .type           _ZN7cutlass13device_kernelINS_4gemm6kernel13GemmUniversalIN4cute5tupleIJiiiiEEENS1_10collective13CollectiveMmaINS1_35MainloopSm100TmaUmmaWarpSpecializedILi4ELi2ELi4ENS5_IJNS4_1CILi2EEESB_NSA_ILi1EEEEEEEENS5_IJNSA_ILi128EEENSA_ILi256EEENSA_ILi64EEEEEENS_12float_e4m3_tENS5_IJlSC_lEEESJ_SK_NS4_8TiledMMAINS4_8MMA_AtomIJNS4_10MMA_TraitsINS4_25SM100_MMA_F8F6F4_2x1SM_SSEJSJ_SJ_fSF_SG_NS4_17integral_constantINS4_4UMMA5MajorELSR_0EEESS_NSP_INSQ_7ScaleInELST_0EEESU_EEEEEENS4_6LayoutINS5_IJSC_SC_SC_EEENS5_IJNSA_ILi0EEESZ_SZ_EEEEENS5_IJNS4_10UnderscoreES12_S12_EEEEENS4_28SM100_TMA_2SM_LOAD_MULTICASTENS4_14ComposedLayoutINS4_7SwizzleILi2ELi4ELi3EEENS4_18smem_ptr_flag_bitsILi8EEENSX_INS5_IJNSA_ILi8EEESH_EEENS5_IJSH_SC_EEEEEEEvNS4_8identityENS4_18SM100_TMA_2SM_LOADES1F_vS1G_EENS_8epilogue10collective18CollectiveEpilogueINS1J_23Sm100TmaWarpSpecializedILi4ELi2ELi32ELb0ELb0EEEJNS5_IJSH_SG_SH_EEENS5_IJNSX_ISH_SC_EENSX_INS5_IJNSA_ILi32EEESB_EEENS5_IJSC_SF_EEEEEEEESJ_SK_SJ_SK_NS1J_6fusion15FusionCallbacksIS1N_NS1V_17LinearCombinationISJ_fSJ_fLNS_15FloatRoundStyleE2EEES1O_S1U_JEEENS4_5SM1004TMEM4LOAD26SM100_TMEM_LOAD_32dp32b32xENS4_13SM90_TMA_LOADENS16_INS17_ILi1ELi4ELi3EEES1A_NSX_INS5_IJS1B_S1Q_EEENS5_IJS1Q_SC_EEEEEEENS4_39AutoVectorizingCopyWithAssumedAlignmentILi128EEENS4_14SM90_TMA_STOREES2A_S2C_S2C_EEEvvEEEEvNT_6ParamsE,@function
        .size           _ZN7cutlass13device_kernelINS_4gemm6kernel13GemmUniversalIN4cute5tupleIJiiiiEEENS1_10collective13CollectiveMmaINS1_35MainloopSm100TmaUmmaWarpSpecializedILi4ELi2ELi4ENS5_IJNS4_1CILi2EEESB_NSA_ILi1EEEEEEEENS5_IJNSA_ILi128EEENSA_ILi256EEENSA_ILi64EEEEEENS_12float_e4m3_tENS5_IJlSC_lEEESJ_SK_NS4_8TiledMMAINS4_8MMA_AtomIJNS4_10MMA_TraitsINS4_25SM100_MMA_F8F6F4_2x1SM_SSEJSJ_SJ_fSF_SG_NS4_17integral_constantINS4_4UMMA5MajorELSR_0EEESS_NSP_INSQ_7ScaleInELST_0EEESU_EEEEEENS4_6LayoutINS5_IJSC_SC_SC_EEENS5_IJNSA_ILi0EEESZ_SZ_EEEEENS5_IJNS4_10UnderscoreES12_S12_EEEEENS4_28SM100_TMA_2SM_LOAD_MULTICASTENS4_14ComposedLayoutINS4_7SwizzleILi2ELi4ELi3EEENS4_18smem_ptr_flag_bitsILi8EEENSX_INS5_IJNSA_ILi8EEESH_EEENS5_IJSH_SC_EEEEEEEvNS4_8identityENS4_18SM100_TMA_2SM_LOADES1F_vS1G_EENS_8epilogue10collective18CollectiveEpilogueINS1J_23Sm100TmaWarpSpecializedILi4ELi2ELi32ELb0ELb0EEEJNS5_IJSH_SG_SH_EEENS5_IJNSX_ISH_SC_EENSX_INS5_IJNSA_ILi32EEESB_EEENS5_IJSC_SF_EEEEEEEESJ_SK_SJ_SK_NS1J_6fusion15FusionCallbacksIS1N_NS1V_17LinearCombinationISJ_fSJ_fLNS_15FloatRoundStyleE2EEES1O_S1U_JEEENS4_5SM1004TMEM4LOAD26SM100_TMEM_LOAD_32dp32b32xENS4_13SM90_TMA_LOADENS16_INS17_ILi1ELi4ELi3EEES1A_NSX_INS5_IJS1B_S1Q_EEENS5_IJS1Q_SC_EEEEEEENS4_39AutoVectorizingCopyWithAssumedAlignmentILi128EEENS4_14SM90_TMA_STOREES2A_S2C_S2C_EEEvvEEEEvNT_6ParamsE,(.L_x_191 - _ZN7cutlass13device_kernelINS_4gemm6kernel13GemmUniversalIN4cute5tupleIJiiiiEEENS1_10collective13CollectiveMmaINS1_35MainloopSm100TmaUmmaWarpSpecializedILi4ELi2ELi4ENS5_IJNS4_1CILi2EEESB_NSA_ILi1EEEEEEEENS5_IJNSA_ILi128EEENSA_ILi256EEENSA_ILi64EEEEEENS_12float_e4m3_tENS5_IJlSC_lEEESJ_SK_NS4_8TiledMMAINS4_8MMA_AtomIJNS4_10MMA_TraitsINS4_25SM100_MMA_F8F6F4_2x1SM_SSEJSJ_SJ_fSF_SG_NS4_17integral_constantINS4_4UMMA5MajorELSR_0EEESS_NSP_INSQ_7ScaleInELST_0EEESU_EEEEEENS4_6LayoutINS5_IJSC_SC_SC_EEENS5_IJNSA_ILi0EEESZ_SZ_EEEEENS5_IJNS4_10UnderscoreES12_S12_EEEEENS4_28SM100_TMA_2SM_LOAD_MULTICASTENS4_14ComposedLayoutINS4_7SwizzleILi2ELi4ELi3EEENS4_18smem_ptr_flag_bitsILi8EEENSX_INS5_IJNSA_ILi8EEESH_EEENS5_IJSH_SC_EEEEEEEvNS4_8identityENS4_18SM100_TMA_2SM_LOADES1F_vS1G_EENS_8epilogue10collective18CollectiveEpilogueINS1J_23Sm100TmaWarpSpecializedILi4ELi2ELi32ELb0ELb0EEEJNS5_IJSH_SG_SH_EEENS5_IJNSX_ISH_SC_EENSX_INS5_IJNSA_ILi32EEESB_EEENS5_IJSC_SF_EEEEEEEESJ_SK_SJ_SK_NS1J_6fusion15FusionCallbacksIS1N_NS1V_17LinearCombinationISJ_fSJ_fLNS_15FloatRoundStyleE2EEES1O_S1U_JEEENS4_5SM1004TMEM4LOAD26SM100_TMEM_LOAD_32dp32b32xENS4_13SM90_TMA_LOADENS16_INS17_ILi1ELi4ELi3EEES1A_NSX_INS5_IJS1B_S1Q_EEENS5_IJS1Q_SC_EEEEEEENS4_39AutoVectorizingCopyWithAssumedAlignmentILi128EEENS4_14SM90_TMA_STOREES2A_S2C_S2C_EEEvvEEEEvNT_6ParamsE)
        .other          _ZN7cutlass13device_kernelINS_4gemm6kernel13GemmUniversalIN4cute5tupleIJiiiiEEENS1_10collective13CollectiveMmaINS1_35MainloopSm100TmaUmmaWarpSpecializedILi4ELi2ELi4ENS5_IJNS4_1CILi2EEESB_NSA_ILi1EEEEEEEENS5_IJNSA_ILi128EEENSA_ILi256EEENSA_ILi64EEEEEENS_12float_e4m3_tENS5_IJlSC_lEEESJ_SK_NS4_8TiledMMAINS4_8MMA_AtomIJNS4_10MMA_TraitsINS4_25SM100_MMA_F8F6F4_2x1SM_SSEJSJ_SJ_fSF_SG_NS4_17integral_constantINS4_4UMMA5MajorELSR_0EEESS_NSP_INSQ_7ScaleInELST_0EEESU_EEEEEENS4_6LayoutINS5_IJSC_SC_SC_EEENS5_IJNSA_ILi0EEESZ_SZ_EEEEENS5_IJNS4_10UnderscoreES12_S12_EEEEENS4_28SM100_TMA_2SM_LOAD_MULTICASTENS4_14ComposedLayoutINS4_7SwizzleILi2ELi4ELi3EEENS4_18smem_ptr_flag_bitsILi8EEENSX_INS5_IJNSA_ILi8EEESH_EEENS5_IJSH_SC_EEEEEEEvNS4_8identityENS4_18SM100_TMA_2SM_LOADES1F_vS1G_EENS_8epilogue10collective18CollectiveEpilogueINS1J_23Sm100TmaWarpSpecializedILi4ELi2ELi32ELb0ELb0EEEJNS5_IJSH_SG_SH_EEENS5_IJNSX_ISH_SC_EENSX_INS5_IJNSA_ILi32EEESB_EEENS5_IJSC_SF_EEEEEEEESJ_SK_SJ_SK_NS1J_6fusion15FusionCallbacksIS1N_NS1V_17LinearCombinationISJ_fSJ_fLNS_15FloatRoundStyleE2EEES1O_S1U_JEEENS4_5SM1004TMEM4LOAD26SM100_TMEM_LOAD_32dp32b32xENS4_13SM90_TMA_LOADENS16_INS17_ILi1ELi4ELi3EEES1A_NSX_INS5_IJS1B_S1Q_EEENS5_IJS1Q_SC_EEEEEEENS4_39AutoVectorizingCopyWithAssumedAlignmentILi128EEENS4_14SM90_TMA_STOREES2A_S2C_S2C_EEEvvEEEEvNT_6ParamsE,@"STO_CUDA_ENTRY STV_DEFAULT"
_ZN7cutlass13device_kernelINS_4gemm6kernel13GemmUniversalIN4cute5tupleIJiiiiEEENS1_10collective13CollectiveMmaINS1_35MainloopSm100TmaUmmaWarpSpecializedILi4ELi2ELi4ENS5_IJNS4_1CILi2EEESB_NSA_ILi1EEEEEEEENS5_IJNSA_ILi128EEENSA_ILi256EEENSA_ILi64EEEEEENS_12float_e4m3_tENS5_IJlSC_lEEESJ_SK_NS4_8TiledMMAINS4_8MMA_AtomIJNS4_10MMA_TraitsINS4_25SM100_MMA_F8F6F4_2x1SM_SSEJSJ_SJ_fSF_SG_NS4_17integral_constantINS4_4UMMA5MajorELSR_0EEESS_NSP_INSQ_7ScaleInELST_0EEESU_EEEEEENS4_6LayoutINS5_IJSC_SC_SC_EEENS5_IJNSA_ILi0EEESZ_SZ_EEEEENS5_IJNS4_10UnderscoreES12_S12_EEEEENS4_28SM100_TMA_2SM_LOAD_MULTICASTENS4_14ComposedLayoutINS4_7SwizzleILi2ELi4ELi3EEENS4_18smem_ptr_flag_bitsILi8EEENSX_INS5_IJNSA_ILi8EEESH_EEENS5_IJSH_SC_EEEEEEEvNS4_8identityENS4_18SM100_TMA_2SM_LOADES1F_vS1G_EENS_8epilogue10collective18CollectiveEpilogueINS1J_23Sm100TmaWarpSpecializedILi4ELi2ELi32ELb0ELb0EEEJNS5_IJSH_SG_SH_EEENS5_IJNSX_ISH_SC_EENSX_INS5_IJNSA_ILi32EEESB_EEENS5_IJSC_SF_EEEEEEEESJ_SK_SJ_SK_NS1J_6fusion15FusionCallbacksIS1N_NS1V_17LinearCombinationISJ_fSJ_fLNS_15FloatRoundStyleE2EEES1O_S1U_JEEENS4_5SM1004TMEM4LOAD26SM100_TMEM_LOAD_32dp32b32xENS4_13SM90_TMA_LOADENS16_INS17_ILi1ELi4ELi3EEES1A_NSX_INS5_IJS1B_S1Q_EEENS5_IJS1Q_SC_EEEEEEENS4_39AutoVectorizingCopyWithAssumedAlignmentILi128EEENS4_14SM90_TMA_STOREES2A_S2C_S2C_EEEvvEEEEvNT_6ParamsE:
[----:B------:R-:W1:Y:S01]  /*0000*/  LDC R1, c[0x0][0x37c] ;  /* 0x0000df00ff017b82 */ /* 0x000e620000000800 */
[----:B------:R-:W2:Y:S01]  /*0010*/  S2R R97, SR_TID.X ;  /* 0x0000000000617919 */ /* 0x000ea20000002100 */
[----:B------:R-:W3:Y:S06]  /*0020*/  LDCU.64 UR8, c[0x0][0x890] ;  /* 0x00011200ff0877ac */ /* 0x000eec0008000a00 */
[----:B------:R-:W4:Y:S01]  /*0030*/  S2UR UR58, SR_CgaCtaId ;  /* 0x00000000003a79c3 */ /* 0x000f220000008800 */
[----:B------:R-:W-:Y:S02]  /*0040*/  PRMT R86, RZ, 0x7610, R86 ;  /* 0x00007610ff567816 */ /* 0x000fe40000000056 */
[----:B------:R-:W-:Y:S01]  /*0050*/  ELECT P1, URZ, PT ;  /* 0x0000000000ff782f */ /* 0x000fe20003820000 */
[----:B---3--:R-:W-:-:S04]  /*0060*/  UISETP.NE.U32.AND UP0, UPT, UR8, URZ, UPT ;  /* 0x000000ff0800728c */ /* 0x008fc8000bf05070 */
[----:B------:R-:W-:Y:S02]  /*0070*/  UISETP.NE.AND.EX UP0, UPT, UR9, URZ, UPT, UP0 ;  /* 0x000000ff0900728c */ /* 0x000fe4000bf05300 */
[----:B----4-:R-:W-:Y:S02]  /*0080*/  ULOP3.LUT UR33, UR58, 0x1, URZ, 0xc0, !UPT ;  /* 0x000000013a217892 */ /* 0x010fe4000f8ec0ff */
[----:B------:R-:W-:Y:S01]  /*0090*/  ULOP3.LUT UR34, UR58, 0x1, URZ, 0x3c, !UPT ;  /* 0x000000013a227892 */ /* 0x000fe2000f8e3cff */
[----:B--2---:R-:W-:-:S05]  /*00a0*/  SHF.R.U32.HI R87, RZ, 0x5, R97 ;  /* 0x00000005ff577819 */ /* 0x004fca0000011661 */
[----:B------:R-:W2:Y:S02]  /*00b0*/  SHFL.IDX PT, R0, R87, RZ, 0x1f ;  /* 0x00001fff57007589 */ /* 0x000ea400000e0000 */
[----:B--2---:R-:W-:Y:S01]  /*00c0*/  R2UR UR13, R0 ;  /* 0x00000000000d72ca */ /* 0x004fe200000e0000 */
[----:B-1----:R-:W-:-:S14]  /*00d0*/  BRA.U UP0, `(.L_x_0) ;  /* 0x0000000100307547 */ /* 0x002fdc000b800000 */
[----:B------:R-:W1:Y:S02]  /*00e0*/  LDCU.64 UR4, c[0x0][0x888] ;  /* 0x00011100ff0477ac */ /* 0x000e640008000a00 */
[----:B-1----:R-:W-:-:S04]  /*00f0*/  UISETP.NE.U32.AND UP0, UPT, UR4, URZ, UPT ;  /* 0x000000ff0400728c */ /* 0x002fc8000bf05070 */
[----:B------:R-:W-:-:S09]  /*0100*/  UISETP.NE.AND.EX UP0, UPT, UR5, URZ, UPT, UP0 ;  /* 0x000000ff0500728c */ /* 0x000fd2000bf05300 */
[----:B------:R-:W-:Y:S05]  /*0110*/  BRA.U !UP0, `(.L_x_1) ;  /* 0x0000000108147547 */ /* 0x000fea000b800000 */
[----:B------:R-:W1:Y:S01]  /*0120*/  LDC.64 R2, c[0x0][0x888] ;  /* 0x00022200ff027b82 */ /* 0x000e620000000a00 */
[----:B------:R-:W1:Y:S02]  /*0130*/  LDCU.64 UR4, c[0x0][0x358] ;  /* 0x00006b00ff0477ac */ /* 0x000e640008000a00 */
[----:B-1----:R1:W5:Y:S01]  /*0140*/  LDG.E R41, desc[UR4][R2.64] ;  /* 0x0000000402297981 */ /* 0x002362000c1e1900 */
[----:B------:R-:W-:Y:S01]  /*0150*/  HFMA2 R86, -RZ, RZ, 0, 5.9604644775390625e-08 ;  /* 0x00000001ff567431 */ /* 0x000fe200000001ff */
[----:B------:R-:W-:Y:S05]  /*0160*/  BRA `(.L_x_0) ;  /* 0x00000000000c7947 */ /* 0x000fea0003800000 */
.L_x_1:
[----:B------:R-:W1:Y:S01]  /*0170*/  LDCU UR4, c[0x0][0x880] ;  /* 0x00011000ff0477ac */ /* 0x000e620008000800 */
[----:B------:R-:W-:Y:S01]  /*0180*/  HFMA2 R86, -RZ, RZ, 0, 5.9604644775390625e-08 ;  /* 0x00000001ff567431 */ /* 0x000fe200000001ff */
[----:B-1----:R-:W-:-:S07]  /*0190*/  MOV R41, UR4 ;  /* 0x0000000400297c02 */ /* 0x002fce0008000f00 */
.L_x_0:
[----:B------:R-:W2:Y:S02]  /*01a0*/  LDCU.64 UR4, c[0x0][0x8b0] ;  /* 0x00011600ff0477ac */ /* 0x000ea40008000a00 */
[----:B--2---:R-:W-:-:S04]  /*01b0*/  UISETP.NE.U32.AND UP0, UPT, UR4, URZ, UPT ;  /* 0x000000ff0400728c */ /* 0x004fc8000bf05070 */
[----:B------:R-:W-:-:S09]  /*01c0*/  UISETP.NE.AND.EX UP0, UPT, UR5, URZ, UPT, UP0 ;  /* 0x000000ff0500728c */ /* 0x000fd2000bf05300 */
[----:B------:R-:W-:Y:S05]  /*01d0*/  BRA.U UP0, `(.L_x_2) ;  /* 0x0000000100287547 */ /* 0x000fea000b800000 */
[----:B------:R-:W2:Y:S02]  /*01e0*/  LDCU.64 UR4, c[0x0][0x8a8] ;  /* 0x00011500ff0477ac */ /* 0x000ea40008000a00 */
[----:B--2---:R-:W-:-:S04]  /*01f0*/  UISETP.NE.U32.AND UP0, UPT, UR4, URZ, UPT ;  /* 0x000000ff0400728c */ /* 0x004fc8000bf05070 */
[----:B------:R-:W-:-:S09]  /*0200*/  UISETP.NE.AND.EX UP0, UPT, UR5, URZ, UPT, UP0 ;  /* 0x000000ff0500728c */ /* 0x000fd2000bf05300 */
[----:B------:R-:W-:Y:S05]  /*0210*/  BRA.U !UP0, `(.L_x_3) ;  /* 0x0000000108107547 */ /* 0x000fea000b800000 */
[----:B------:R-:W2:Y:S01]  /*0220*/  LDC.64 R38, c[0x0][0x8a8] ;  /* 0x00022a00ff267b82 */ /* 0x000ea20000000a00 */
[----:B------:R-:W2:Y:S02]  /*0230*/  LDCU.64 UR4, c[0x0][0x358] ;  /* 0x00006b00ff0477ac */ /* 0x000ea40008000a00 */
[----:B--2---:R2:W5:Y:S01]  /*0240*/  LDG.E R38, desc[UR4][R38.64] ;  /* 0x0000000426267981 */ /* 0x004562000c1e1900 */
[----:B------:R-:W-:Y:S05]  /*0250*/  BRA `(.L_x_2) ;  /* 0x0000000000087947 */ /* 0x000fea0003800000 */
.L_x_3:
[----:B------:R-:W2:Y:S02]  /*0260*/  LDCU UR4, c[0x0][0x8a0] ;  /* 0x00011400ff0477ac */ /* 0x000ea40008000800 */
[----:B--2---:R-:W-:Y:S02]  /*0270*/  MOV R38, UR4 ;  /* 0x0000000400267c02 */ /* 0x004fe40008000f00 */
.L_x_2:
[----:B------:R-:W-:Y:S01]  /*0280*/  IMAD.U32 R0, RZ, RZ, UR13 ;  /* 0x0000000dff007e24 */ /* 0x000fe2000f8e00ff */
[----:B------:R-:W-:Y:S04]  /*0290*/  BSSY.RECONVERGENT B0, `(.L_x_4) ;  /* 0x000000c000007945 */ /* 0x000fe80003800200 */
[C---:B------:R-:W-:Y:S02]  /*02a0*/  ISETP.NE.OR P2, PT, R0.reuse, 0x1, !P1 ;  /* 0x000000010000780c */ /* 0x040fe40004f45670 */
[----:B------:R-:W-:-:S11]  /*02b0*/  ISETP.NE.OR P0, PT, R0, 0x3, !P1 ;  /* 0x000000030000780c */ /* 0x000fd60004f05670 */
[----:B------:R-:W-:Y:S05]  /*02c0*/  @P2 BRA `(.L_x_5) ;  /* 0x0000000000202947 */ /* 0x000fea0003800000 */
[----:B------:R-:W3:Y:S02]  /*02d0*/  LDCU.64 UR4, c[0x0][0x348] ;  /* 0x00006900ff0477ac */ /* 0x000ee40008000a00 */
[----:B---3--:R-:W-:Y:S02]  /*02e0*/  UIADD3 UR6, UP1, UPT, UR4, 0x80, URZ ;  /* 0x0000008004067890 */ /* 0x008fe4000ff3e0ff */
[----:B------:R-:W-:Y:S02]  /*02f0*/  UIADD3 UR4, UP0, UPT, UR4, 0x180, URZ ;  /* 0x0000018004047890 */ /* 0x000fe4000ff1e0ff */
[----:B------:R-:W-:Y:S02]  /*0300*/  UIADD3.X UR7, UPT, UPT, URZ, UR5, URZ, UP1, !UPT ;  /* 0x00000005ff077290 */ /* 0x000fe40008ffe4ff */
[----:B------:R-:W-:-:S07]  /*0310*/  UIADD3.X UR5, UPT, UPT, URZ, UR5, URZ, UP0, !UPT ;  /* 0x00000005ff057290 */ /* 0x000fce00087fe4ff */
[----:B------:R3:W-:Y:S02]  /*0320*/  UTMACCTL.PF [UR6] ;  /* 0x00000000060079b9 */ /* 0x0007e40008040000 */
[----:B------:R3:W-:Y:S02]  /*0330*/  UTMACCTL.PF [UR4] ;  /* 0x00000000040079b9 */ /* 0x0007e40008040000 */
[----:B---3--:R-:W-:Y:S01]  /*0340*/  NOP ;  /* 0x0000000000007918 */ /* 0x008fe20000000000 */
.L_x_5:
[----:B------:R-:W-:Y:S05]  /*0350*/  BSYNC.RECONVERGENT B0 ;  /* 0x0000000000007941 */ /* 0x000fea0003800200 */
.L_x_4:
[----:B------:R-:W-:Y:S04]  /*0360*/  BSSY.RECONVERGENT B0, `(.L_x_6) ;  /* 0x000000a000007945 */ /* 0x000fe80003800200 */
        /* <DEDUP_REMOVED lines=9> */
.L_x_7:
[----:B------:R-:W-:Y:S05]  /*0400*/  BSYNC.RECONVERGENT B0 ;  /* 0x0000000000007941 */ /* 0x000fea0003800200 */
.L_x_6:
[----:B------:R-:W3:Y:S01]  /*0410*/  LDCU.64 UR4, c[0x0][0x888] ;  /* 0x00011100ff0477ac */ /* 0x000ee20008000a00 */
[----:B------:R-:W-:Y:S02]  /*0420*/  UISETP.EQ.U32.AND UP1, UPT, UR8, URZ, UPT ;  /* 0x000000ff0800728c */ /* 0x000fe4000bf22070 */
[----:B------:R-:W-:Y:S02]  /*0430*/  UPLOP3.LUT UP3, UPT, UPT, UPT, UPT, 0x80, 0x8 ;  /* 0x000000000008789c */ /* 0x000fe40003f6f070 */
[----:B---3--:R-:W-:-:S04]  /*0440*/  UISETP.NE.U32.AND UP0, UPT, UR4, URZ, UPT ;  /* 0x000000ff0400728c */ /* 0x008fc8000bf05070 */
[----:B------:R-:W-:-:S04]  /*0450*/  UISETP.NE.AND.EX UP0, UPT, UR5, URZ, UPT, UP0 ;  /* 0x000000ff0500728c */ /* 0x000fc8000bf05300 */
[----:B------:R-:W-:-:S04]  /*0460*/  UISETP.EQ.OR.EX UP2, UPT, UR9, URZ, !UP0, UP1 ;  /* 0x000000ff0900728c */ /* 0x000fc8000c742710 */
[----:B------:R-:W-:-:S06]  /*0470*/  UP2UR UR4, UPR, URZ, 0x4 ;  /* 0x00000004ff047883 */ /* 0x000fcc0008000000 */
[----:B------:R-:W-:Y:S01]  /*0480*/  MOV R89, UR4 ;  /* 0x0000000400597c02 */ /* 0x000fe20008000f00 */
[----:B------:R-:W-:Y:S06]  /*0490*/  BRA.U !UP2, `(.L_x_8) ;  /* 0x000000010a207547 */ /* 0x000fec000b800000 */
[----:B------:R-:W-:Y:S01]  /*04a0*/  UISETP.NE.U32.AND UP1, UPT, UR8, URZ, UPT ;  /* 0x000000ff0800728c */ /* 0x000fe2000bf25070 */
[----:B-----5:R-:W-:Y:S01]  /*04b0*/  FSETP.NEU.AND P0, PT, R41, RZ, PT ;  /* 0x000000ff2900720b */ /* 0x020fe20003f0d000 */
[----:B------:R-:W-:Y:S02]  /*04c0*/  USEL UR4, URZ, 0xffffffff, UP0 ;  /* 0xffffffffff047887 */ /* 0x000fe40008000000 */
[----:B------:R-:W-:-:S10]  /*04d0*/  UISETP.NE.AND.EX UP1, UPT, UR9, URZ, UPT, UP1 ;  /* 0x000000ff0900728c */ /* 0x000fd4000bf25310 */
[----:B------:R-:W-:Y:S01]  /*04e0*/  VOTEU.ANY UP0, P0 ;  /* 0x0000000000ff7886 */ /* 0x000fe20000000100 */
[----:B------:R-:W-:-:S04]  /*04f0*/  @!UP1 USEL UR4, URZ, 0xffffffff, UP0 ;  /* 0xffffffffff049887 */ /* 0x000fc80008000000 */
[----:B------:R-:W-:-:S04]  /*0500*/  ULOP3.LUT UR4, UR4, 0x1, URZ, 0xc0, !UPT ;  /* 0x0000000104047892 */ /* 0x000fc8000f8ec0ff */
[----:B------:R-:W-:-:S11]  /*0510*/  UISETP.NE.U32.AND UP3, UPT, UR4, 0x1, UPT ;  /* 0x000000010400788c */ /* 0x000fd6000bf65070 */
.L_x_8:
[----:B------:R-:W3:Y:S01]  /*0520*/  SHFL.IDX PT, R0, R87, RZ, 0x1f ;  /* 0x00001fff57007589 */ /* 0x000ee200000e0000 */
[----:B------:R-:W-:-:S04]  /*0530*/  UISETP.NE.AND UP0, UPT, UR13, 0x2, UPT ;  /* 0x000000020d00788c */ /* 0x000fc8000bf05270 */
[----:B------:R-:W-:Y:S02]  /*0540*/  UISETP.EQ.AND UP1, UPT, UR33, URZ, !UP0 ;  /* 0x000000ff2100728c */ /* 0x000fe4000c722270 */
[----:B------:R-:W-:-:S04]  /*0550*/  USEL UR53, URZ, 0x1, UP0 ;  /* 0x00000001ff357887 */ /* 0x000fc80008000000 */
[----:B------:R-:W-:Y:S02]  /*0560*/  PLOP3.LUT P3, PT, P1, PT, UP1, 0x80, 0x8 ;  /* 0x000000000008781c */ /* 0x000fe40000f6f018 */
[----:B---3--:R-:W-:-:S13]  /*0570*/  ISETP.NE.AND P0, PT, R0, RZ, PT ;  /* 0x000000ff0000720c */ /* 0x008fda0003f05270 */
[----:B------:R-:W-:Y:S05]  /*0580*/  @P0 BRA `(.L_x_9) ;  /* 0x0000000000540947 */ /* 0x000fea0003800000 */
[----:B------:R-:W-:Y:S01]  /*0590*/  UMOV UR4, 0x400 ;  /* 0x0000040000047882 */ /* 0x000fe20000000000 */
[----:B------:R-:W-:Y:S01]  /*05a0*/  UMOV UR8, 0x1 ;  /* 0x0000000100087882 */ /* 0x000fe20000000000 */
[----:B------:R-:W-:Y:S01]  /*05b0*/  UMOV UR6, 0x2 ;  /* 0x0000000200067882 */ /* 0x000fe20000000000 */
[----:B------:R-:W-:Y:S02]  /*05c0*/  ULEA UR4, UR58, UR4, 0x18 ;  /* 0x000000043a047291 */ /* 0x000fe4000f8ec0ff */
[----:B------:R-:W-:-:S04]  /*05d0*/  UIADD3 UR8, UPT, UPT, -UR8, 0x100000, URZ ;  /* 0x0010000008087890 */ /* 0x000fc8000fffe1ff */
[----:B------:R-:W-:Y:S02]  /*05e0*/  USHF.L.U32 UR9, UR8, 0xb, URZ ;  /* 0x0000000b08097899 */ /* 0x000fe400080006ff */
[----:B------:R-:W-:Y:S02]  /*05f0*/  USHF.L.U32 UR8, UR8, 0x1, URZ ;  /* 0x0000000108087899 */ /* 0x000fe400080006ff */
[----:B------:R-:W-:-:S04]  /*0600*/  UIADD3 UR6, UPT, UPT, -UR6, 0x100000, URZ ;  /* 0x0010000006067890 */ /* 0x000fc8000fffe1ff */
[----:B------:R-:W-:Y:S02]  /*0610*/  USHF.L.U32 UR7, UR6, 0xb, URZ ;  /* 0x0000000b06077899 */ /* 0x000fe400080006ff */
[----:B------:R-:W-:Y:S01]  /*0620*/  USHF.L.U32 UR6, UR6, 0x1, URZ ;  /* 0x0000000106067899 */ /* 0x000fe200080006ff */
[----:B------:R-:W-:Y:S01]  /*0630*/  ELECT P0, URZ, PT ;  /* 0x0000000000ff782f */ /* 0x000fe20003800000 */
[----:B------:R-:W3:Y:S02]  /*0640*/  FENCE.VIEW.ASYNC.S ;  /* 0x00000000000073c6 */ /* 0x000ee40000000000 */
[----:B---3--:R3:W4:Y:S08]  /*0650*/  SYNCS.EXCH.64 URZ, [UR4], UR8 ;  /* 0x0000000804ff75b2 */ /* 0x0087300008000100 */
[----:B------:R3:W1:Y:S01]  /*0660*/  SYNCS.EXCH.64 URZ, [UR4+0x20], UR6 ;  /* 0x0000200604ff75b2 */ /* 0x0006620008000100 */
[----:B------:R3:W1:Y:S01]  /*0670*/  SYNCS.EXCH.64 URZ, [UR4+0x8], UR8 ;  /* 0x0000080804ff75b2 */ /* 0x0006620008000100 */
[----:B------:R3:W1:Y:S01]  /*0680*/  SYNCS.EXCH.64 URZ, [UR4+0x28], UR6 ;  /* 0x0000280604ff75b2 */ /* 0x0006620008000100 */
[----:B------:R3:W1:Y:S01]  /*0690*/  SYNCS.EXCH.64 URZ, [UR4+0x10], UR8 ;  /* 0x0000100804ff75b2 */ /* 0x0006620008000100 */
[----:B------:R3:W1:Y:S01]  /*06a0*/  SYNCS.EXCH.64 URZ, [UR4+0x30], UR6 ;  /* 0x0000300604ff75b2 */ /* 0x0006620008000100 */
[----:B------:R3:W1:Y:S01]  /*06b0*/  SYNCS.EXCH.64 URZ, [UR4+0x18], UR8 ;  /* 0x0000180804ff75b2 */ /* 0x0006620008000100 */
[----:B------:R3:W1:Y:S01]  /*06c0*/  SYNCS.EXCH.64 URZ, [UR4+0x38], UR6 ;  /* 0x0000380604ff75b2 */ /* 0x0006620008000100 */
[----:B------:R-:W-:Y:S01]  /*06d0*/  NOP ;  /* 0x0000000000007918 */ /* 0x000fe20000000000 */
.L_x_9:
[----:B------:R-:W2:Y:S01]  /*06e0*/  SHFL.IDX PT, R0, R87, RZ, 0x1f ;  /* 0x00001fff57007589 */ /* 0x000ea200000e0000 */
[----:B------:R-:W-:Y:S01]  /*06f0*/  NOP ;  /* 0x0000000000007918 */ /* 0x000fe20000000000 */
[----:B--2---:R-:W-:-:S13]  /*0700*/  ISETP.NE.AND P0, PT, R0, 0x1, PT ;  /* 0x000000010000780c */ /* 0x004fda0003f05270 */
[----:B------:R-:W-:Y:S05]  /*0710*/  @P0 BRA `(.L_x_10) ;  /* 0x0000000000540947 */ /* 0x000fea0003800000 */
[----:B---3--:R-:W-:Y:S01]  /*0720*/  UMOV UR4, 0x400 ;  /* 0x0000040000047882 */ /* 0x008fe20000000000 */
        /* <DEDUP_REMOVED lines=10> */
[----:B------:R-:W2:Y:S02]  /*07d0*/  FENCE.VIEW.ASYNC.S ;  /* 0x00000000000073c6 */ /* 0x000ea40000000000 */
[----:B--2---:R2:W3:Y:S08]  /*07e0*/  SYNCS.EXCH.64 URZ, [UR4+0x40], UR8 ;  /* 0x0000400804ff75b2 */ /* 0x0044f00008000100 */
        /* <DEDUP_REMOVED lines=8> */
.L_x_10:
[----:B------:R-:W4:Y:S01]  /*0870*/  SHFL.IDX PT, R0, R87, RZ, 0x1f ;  /* 0x00001fff57007589 */ /* 0x000f2200000e0000 */
[----:B------:R-:W-:Y:S01]  /*0880*/  NOP ;  /* 0x0000000000007918 */ /* 0x000fe20000000000 */
[----:B----4-:R-:W-:-:S13]  /*0890*/  ISETP.NE.AND P0, PT, R0, 0x3, PT ;  /* 0x000000030000780c */ /* 0x010fda0003f05270 */
[----:B------:R-:W-:Y:S05]  /*08a0*/  @P0 BRA `(.L_x_11) ;  /* 0x00000000002c0947 */ /* 0x000fea0003800000 */
[----:B--23--:R-:W-:Y:S01]  /*08b0*/  UMOV UR4, 0x400 ;  /* 0x0000040000047882 */ /* 0x00cfe20000000000 */
[----:B------:R-:W-:Y:S01]  /*08c0*/  UMOV UR5, 0x20 ;  /* 0x0000002000057882 */ /* 0x000fe20000000000 */
[----:B------:R-:W-:Y:S02]  /*08d0*/  ULEA UR6, UR58, UR4, 0x18 ;  /* 0x000000043a067291 */ /* 0x000fe4000f8ec0ff */
[----:B------:R-:W-:-:S04]  /*08e0*/  UIADD3 UR4, UPT, UPT, -UR5, 0x100000, URZ ;  /* 0x0010000005047890 */ /* 0x000fc8000fffe1ff */
[----:B------:R-:W-:Y:S02]  /*08f0*/  USHF.L.U32 UR5, UR4, 0xb, URZ ;  /* 0x0000000b04057899 */ /* 0x000fe400080006ff */
[----:B------:R-:W-:Y:S01]  /*0900*/  USHF.L.U32 UR4, UR4, 0x1, URZ ;  /* 0x0000000104047899 */ /* 0x000fe200080006ff */
[----:B------:R-:W-:Y:S01]  /*0910*/  ELECT P0, URZ, PT ;  /* 0x0000000000ff782f */ /* 0x000fe20003800000 */
[----:B------:R-:W2:Y:S10]  /*0920*/  FENCE.VIEW.ASYNC.S ;  /* 0x00000000000073c6 */ /* 0x000eb40000000000 */
[----:B--2---:R4:W2:Y:S01]  /*0930*/  SYNCS.EXCH.64 URZ, [UR6+0x80], UR4 ;  /* 0x0000800406ff75b2 */ /* 0x0048a20008000100 */
[----:B------:R4:W3:Y:S02]  /*0940*/  SYNCS.EXCH.64 URZ, [UR6+0x88], UR4 ;  /* 0x0000880406ff75b2 */ /* 0x0008e40008000100 */
[----:B----4-:R-:W-:Y:S01]  /*0950*/  NOP ;  /* 0x0000000000007918 */ /* 0x010fe20000000000 */
.L_x_11:
[----:B------:R-:W4:Y:S01]  /*0960*/  SHFL.IDX PT, R0, R87, RZ, 0x1f ;  /* 0x00001fff57007589 */ /* 0x000f2200000e0000 */
[----:B------:R-:W-:Y:S01]  /*0970*/  NOP ;  /* 0x0000000000007918 */ /* 0x000fe20000000000 */
[----:B----4-:R-:W-:-:S13]  /*0980*/  ISETP.NE.AND P0, PT, R0, 0x4, PT ;  /* 0x000000040000780c */ /* 0x010fda0003f05270 */
[----:B------:R-:W-:Y:S05]  /*0990*/  @P0 BRA `(.L_x_12) ;  /* 0x0000000000480947 */ /* 0x000fea0003800000 */
[----:B--23--:R-:W-:Y:S01]  /*09a0*/  UMOV UR4, 0x3a0 ;  /* 0x000003a000047882 */ /* 0x00cfe20000000000 */
[----:B------:R-:W-:Y:S01]  /*09b0*/  UMOV UR6, 0x400 ;  /* 0x0000040000067882 */ /* 0x000fe20000000000 */
[----:B------:R-:W-:Y:S01]  /*09c0*/  USEL UR4, UR4, 0x320, UP3 ;  /* 0x0000032004047887 */ /* 0x000fe20009800000 */
        /* <DEDUP_REMOVED lines=10> */
[----:B--2---:R4:W2:Y:S08]  /*0a70*/  SYNCS.EXCH.64 URZ, [UR6+0x90], UR8 ;  /* 0x0000900806ff75b2 */ /* 0x0048b00008000100 */
[----:B------:R4:W3:Y:S01]  /*0a80*/  SYNCS.EXCH.64 URZ, [UR6+0xa0], UR4 ;  /* 0x0000a00406ff75b2 */ /* 0x0008e20008000100 */
[----:B------:R4:W1:Y:S01]  /*0a90*/  SYNCS.EXCH.64 URZ, [UR6+0x98], UR8 ;  /* 0x0000980806ff75b2 */ /* 0x0008620008000100 */
[----:B------:R4:W1:Y:S02]  /*0aa0*/  SYNCS.EXCH.64 URZ, [UR6+0xa8], UR4 ;  /* 0x0000a80406ff75b2 */ /* 0x0008640008000100 */
[----:B----4-:R-:W-:Y:S01]  /*0ab0*/  NOP ;  /* 0x0000000000007918 */ /* 0x010fe20000000000 */
.L_x_12:
[----:B------:R-:W4:Y:S01]  /*0ac0*/  SHFL.IDX PT, R0, R87, RZ, 0x1f ;  /* 0x00001fff57007589 */ /* 0x000f2200000e0000 */
[----:B------:R-:W-:Y:S01]  /*0ad0*/  NOP ;  /* 0x0000000000007918 */ /* 0x000fe20000000000 */
[----:B----4-:R-:W-:-:S13]  /*0ae0*/  ISETP.NE.AND P0, PT, R0, 0x5, PT ;  /* 0x000000050000780c */ /* 0x010fda0003f05270 */
[----:B------:R-:W-:Y:S05]  /*0af0*/  @P0 BRA `(.L_x_13) ;  /* 0x0000000000540947 */ /* 0x000fea0003800000 */
[----:B--23--:R-:W-:Y:S01]  /*0b00*/  UMOV UR4, 0x400 ;  /* 0x0000040000047882 */ /* 0x00cfe20000000000 */
        /* <DEDUP_REMOVED lines=14> */
[----:B------:R4:W1:Y:S01]  /*0bf0*/  SYNCS.EXCH.64 URZ, [UR4+0xd8], UR8 ;  /* 0x0000d80804ff75b2 */ /* 0x0008620008000100 */
[----:B------:R4:W1:Y:S01]  /*0c00*/  SYNCS.EXCH.64 URZ, [UR4+0xc0], UR6 ;  /* 0x0000c00604ff75b2 */ /* 0x0008620008000100 */
[----:B------:R4:W1:Y:S01]  /*0c10*/  SYNCS.EXCH.64 URZ, [UR4+0xe0], UR8 ;  /* 0x0000e00804ff75b2 */ /* 0x0008620008000100 */
[----:B------:R4:W1:Y:S01]  /*0c20*/  SYNCS.EXCH.64 URZ, [UR4+0xc8], UR6 ;  /* 0x0000c80604ff75b2 */ /* 0x0008620008000100 */
[----:B------:R4:W1:Y:S02]  /*0c30*/  SYNCS.EXCH.64 URZ, [UR4+0xe8], UR8 ;  /* 0x0000e80804ff75b2 */ /* 0x0008640008000100 */
[----:B----4-:R-:W-:Y:S01]  /*0c40*/  NOP ;  /* 0x0000000000007918 */ /* 0x010fe20000000000 */
.L_x_13:
[----:B------:R-:W4:Y:S01]  /*0c50*/  SHFL.IDX PT, R0, R87, RZ, 0x1f ;  /* 0x00001fff57007589 */ /* 0x000f2200000e0000 */
[----:B------:R-:W-:Y:S01]  /*0c60*/  ISETP.NE.OR P1, PT, RZ, UR13, !P1 ;  /* 0x0000000dff007c0c */ /* 0x000fe2000cf25670 */
        /* <DEDUP_REMOVED lines=12> */
[----:B------:R4:W3:Y:S01]  /*0d30*/  SYNCS.EXCH.64 URZ, [UR4+0x100], UR6 ;  /* 0x0001000604ff75b2 */ /* 0x0008e20008000100 */
[----:B------:R4:W1:Y:S01]  /*0d40*/  SYNCS.EXCH.64 URZ, [UR4+0xf8], UR6 ;  /* 0x0000f80604ff75b2 */ /* 0x0008620008000100 */
[----:B------:R4:W1:Y:S02]  /*0d50*/  SYNCS.EXCH.64 URZ, [UR4+0x108], UR6 ;  /* 0x0001080604ff75b2 */ /* 0x0008640008000100 */
[----:B----4-:R-:W-:Y:S01]  /*0d60*/  NOP ;  /* 0x0000000000007918 */ /* 0x010fe20000000000 */
.L_x_14:
[----:B------:R-:W-:Y:S01]  /*0d70*/  VOTEU.ALL UP0, P1 ;  /* 0x0000000000ff7886 */ /* 0x000fe20000800000 */
[----:B--23--:R-:W-:Y:S01]  /*0d80*/  UMOV UR4, 0x20 ;  /* 0x0000002000047882 */ /* 0x00cfe20000000000 */
[----:B------:R-:W2:Y:S01]  /*0d90*/  LDCU UR7, c[0x0][0x36c] ;  /* 0x00006d80ff0777ac */ /* 0x000ea20008000800 */
[----:B------:R-:W-:Y:S01]  /*0da0*/  NOP ;  /* 0x0000000000007918 */ /* 0x000fe20000000000 */
[----:B------:R-:W-:Y:S01]  /*0db0*/  LOP3.LUT R0, R97, 0x1f, RZ, 0xc0, !PT ;  /* 0x0000001f61007812 */ /* 0x000fe200078ec0ff */
[----:B------:R-:W-:Y:S01]  /*0dc0*/  @!UP0 UMOV UR6, 0x400 ;  /* 0x0000040000068882 */ /* 0x000fe20000000000 */
[----:B------:R-:W-:-:S04]  /*0dd0*/  @!UP0 UIADD3 UR4, UPT, UPT, -UR4, 0x100000, URZ ;  /* 0x0010000004048890 */ /* 0x000fc8000fffe1ff */
[----:B------:R-:W-:Y:S02]  /*0de0*/  @!UP0 USHF.L.U32 UR5, UR4, 0xb, URZ ;  /* 0x0000000b04058899 */ /* 0x000fe400080006ff */
[----:B------:R-:W-:Y:S02]  /*0df0*/  @!UP0 USHF.L.U32 UR4, UR4, 0x1, URZ ;  /* 0x0000000104048899 */ /* 0x000fe400080006ff */
[----:B------:R-:W-:Y:S01]  /*0e00*/  @!UP0 ULEA UR6, UR58, UR6, 0x18 ;  /* 0x000000063a068291 */ /* 0x000fe2000f8ec0ff */
[----:B------:R-:W-:Y:S01]  /*0e10*/  VOTEU.ALL UP0, P1 ;  /* 0x0000000000ff7886 */ /* 0x000fe20000800000 */
[----:B------:R-:W-:Y:S02]  /*0e20*/  UISETP.NE.AND UP4, UPT, UR13, URZ, UPT ;  /* 0x000000ff0d00728c */ /* 0x000fe4000bf85270 */
[----:B--2---:R-:W-:Y:S01]  /*0e30*/  UISETP.EQ.U32.AND UP5, UPT, UR7, 0x1, UPT ;  /* 0x000000010700788c */ /* 0x004fe2000bfa2070 */
[----:B------:R-:W2:Y:S07]  /*0e40*/  FENCE.VIEW.ASYNC.S ;  /* 0x00000000000073c6 */ /* 0x000eae0000000000 */
[----:B--2---:R2:W3:Y:S01]  /*0e50*/  @!UP0 SYNCS.EXCH.64 URZ, [UR6+0x110], UR4 ;  /* 0x0001100406ff85b2 */ /* 0x0044e20008000100 */
[----:B------:R-:W-:Y:S05]  /*0e60*/  BRA.U !UP5, `(.L_x_15) ;  /* 0x000000010d087547 */ /* 0x000fea000b800000 */
[----:B-1-3--:R-:W-:Y:S01]  /*0e70*/  UCGABAR_ARV ;  /* 0x00000000000079c7 */ /* 0x00afe20008000000 */
[----:B------:R-:W-:Y:S05]  /*0e80*/  BRA `(.L_x_16) ;  /* 0x0000000000047947 */ /* 0x000fea0003800000 */
.L_x_15:
[----:B-1-3--:R-:W-:Y:S01]  /*0e90*/  NOP ;  /* 0x0000000000007918 */ /* 0x00afe20000000000 */
.L_x_16:
[----:B------:R-:W1:Y:S01]  /*0ea0*/  S2UR UR19, SR_CTAID.X ;  /* 0x00000000001379c3 */ /* 0x000e620000002500 */
[----:B------:R-:W-:-:S05]  /*0eb0*/  CS2R.32 R88, SR_CgaSize ;  /* 0x0000000000587805 */ /* 0x000fca0000008a00 */
[----:B------:R-:W-:-:S05]  /*0ec0*/  IMAD R88, R88, -0xa0, RZ ;  /* 0xffffff6058587824 */ /* 0x000fca00078e02ff */
[----:B--2---:R-:W-:-:S14]  /*0ed0*/  R2UR UR5, R88 ;  /* 0x00000000580572ca */ /* 0x004fdc00000e0000 */
[----:B------:R-:W2:Y:S01]  /*0ee0*/  LDCU UR5, c[0x0][UR5+0x2b0] ;  /* 0x00005600050577ac */ /* 0x000ea20008000800 */
[----:B------:R-:W-:-:S05]  /*0ef0*/  CS2R.32 R88, SR_CgaSize ;  /* 0x0000000000587805 */ /* 0x000fca0000008a00 */
[----:B------:R-:W-:-:S05]  /*0f00*/  IMAD R88, R88, -0xa0, RZ ;  /* 0xffffff6058587824 */ /* 0x000fca00078e02ff */
[----:B------:R-:W-:-:S14]  /*0f10*/  R2UR UR4, R88 ;  /* 0x00000000580472ca */ /* 0x000fdc00000e0000 */
[----:B------:R-:W3:Y:S01]  /*0f20*/  LDCU UR4, c[0x0][UR4+0x2b4] ;  /* 0x00005680040477ac */ /* 0x000ee20008000800 */
[----:B------:R-:W4:Y:S01]  /*0f30*/  S2UR UR7, SR_CTAID.Y ;  /* 0x00000000000779c3 */ /* 0x000f220000002600 */
[----:B------:R-:W-:-:S05]  /*0f40*/  CS2R.32 R88, SR_CgaSize ;  /* 0x0000000000587805 */ /* 0x000fca0000008a00 */
[----:B------:R-:W-:-:S05]  /*0f50*/  IMAD R88, R88, -0xa0, RZ ;  /* 0xffffff6058587824 */ /* 0x000fca00078e02ff */
[----:B------:R-:W-:-:S14]  /*0f60*/  R2UR UR8, R88 ;  /* 0x00000000580872ca */ /* 0x000fdc00000e0000 */
[----:B------:R-:W3:Y:S01]  /*0f70*/  LDCU UR8, c[0x0][UR8+0x2a0] ;  /* 0x00005400080877ac */ /* 0x000ee20008000800 */
[----:B------:R-:W-:Y:S01]  /*0f80*/  UISETP.GT.U32.AND UP0, UPT, UR33, 0xffff, UPT ;  /* 0x0000ffff2100788c */ /* 0x000fe2000bf04070 */
[----:B------:R-:W3:Y:S01]  /*0f90*/  LDCU UR18, c[0x0][0xb24] ;  /* 0x00016480ff1277ac */ /* 0x000ee20008000800 */
[----:B------:R-:W1:Y:S01]  /*0fa0*/  S2UR UR36, SR_CTAID.Z ;  /* 0x00000000002479c3 */ /* 0x000e620000002700 */
[----:B------:R-:W-:-:S05]  /*0fb0*/  CS2R.32 R88, SR_CgaSize ;  /* 0x0000000000587805 */ /* 0x000fca0000008a00 */
[----:B------:R-:W-:-:S05]  /*0fc0*/  IMAD R88, R88, -0xa0, RZ ;  /* 0xffffff6058587824 */ /* 0x000fca00078e02ff */
[----:B------:R-:W-:-:S14]  /*0fd0*/  R2UR UR59, R88 ;  /* 0x00000000583b72ca */ /* 0x000fdc00000e0000 */
[----:B------:R-:W3:Y:S01]  /*0fe0*/  LDCU UR59, c[0x0][UR59+0x2a4] ;  /* 0x000054803b3b77ac */ /* 0x000ee20008000800 */
[----:B------:R-:W-:Y:S01]  /*0ff0*/  USHF.L.U32 UR28, UR58, 0xa, URZ ;  /* 0x0000000a3a1c7899 */ /* 0x000fe200080006ff */
[----:B-1----:R-:W-:Y:S01]  /*1000*/  I2FP.F32.U32 R3, UR19 ;  /* 0x0000001300037c45 */ /* 0x002fe20008201000 */
[----:B------:R-:W-:Y:S01]  /*1010*/  UMOV UR27, 0x5 ;  /* 0x00000005001b7882 */ /* 0x000fe20000000000 */
[----:B------:R-:W1:Y:S03]  /*1020*/  LDCU UR45, c[0x0][0xb24] ;  /* 0x00016480ff2d77ac */ /* 0x000e660008000800 */
[----:B--2---:R-:W-:Y:S01]  /*1030*/  FMUL R3, R3, UR5 ;  /* 0x0000000503037c20 */ /* 0x004fe20008400000 */
[----:B------:R-:W-:Y:S01]  /*1040*/  USEL UR5, UR33, 0xffff, !UP0 ;  /* 0x0000ffff21057887 */ /* 0x000fe2000c000000 */
[----:B----4-:R-:W-:Y:S01]  /*1050*/  I2FP.F32.U32 R2, UR7 ;  /* 0x0000000700027c45 */ /* 0x010fe20008201000 */
[----:B------:R-:W2:Y:S03]  /*1060*/  LDCU UR26, c[0x0][0xb30] ;  /* 0x00016600ff1a77ac */ /* 0x000ea60008000800 */
[----:B------:R-:W4:Y:S01]  /*1070*/  F2I.U32.TRUNC.NTZ R3, R3 ;  /* 0x0000000300037305 */ /* 0x000f22000020f000 */
[----:B---3--:R-:W-:Y:S01]  /*1080*/  FMUL R2, R2, UR4 ;  /* 0x0000000402027c20 */ /* 0x008fe20008400000 */
[----:B------:R-:W-:-:S02]  /*1090*/  ULOP3.LUT UR24, UR5, 0xffff, URZ, 0xc0, !UPT ;  /* 0x0000ffff05187892 */ /* 0x000fc4000f8ec0ff */
[----:B------:R-:W-:Y:S01]  /*10a0*/  UISETP.GE.AND UP2, UPT, UR18, 0x1, UPT ;  /* 0x000000011200788c */ /* 0x000fe2000bf46270 */
[----:B------:R-:W-:-:S03]  /*10b0*/  UMOV UR32, UR7 ;  /* 0x0000000700207c82 */ /* 0x000fc60008000000 */
[----:B------:R-:W3:Y:S01]  /*10c0*/  F2I.U32.TRUNC.NTZ R2, R2 ;  /* 0x0000000200027305 */ /* 0x000ee2000020f000 */
[----:B------:R-:W-:Y:S01]  /*10d0*/  UMOV UR20, UR19 ;  /* 0x0000001300147c82 */ /* 0x000fe20008000000 */
[----:B----4-:R-:W-:Y:S02]  /*10e0*/  R2UR UR4, R3 ;  /* 0x00000000030472ca */ /* 0x010fe400000e0000 */
[----:B------:R-:W-:Y:S02]  /*10f0*/  PRMT R3, RZ, 0x7610, R3 ;  /* 0x00007610ff037816 */ /* 0x000fe40000000003 */
[----:B---3--:R-:W-:Y:S02]  /*1100*/  R2UR UR6, R2 ;  /* 0x00000000020672ca */ /* 0x008fe400000e0000 */
[----:B------:R-:W-:-:S07]  /*1110*/  PRMT R2, RZ, 0x7610, R2 ;  /* 0x00007610ff027816 */ /* 0x000fce0000000002 */
[----:B------:R-:W-:-:S04]  /*1120*/  UIADD3 UR5, UPT, UPT, -UR4, URZ, URZ ;  /* 0x000000ff04057290 */ /* 0x000fc8000fffe1ff */
[----:B------:R-:W-:Y:S02]  /*1130*/  UIMAD UR5, UR8, UR5, UR19 ;  /* 0x00000005080572a4 */ /* 0x000fe4000f8e0213 */
[----:B------:R-:W-:-:S04]  /*1140*/  UIADD3 UR4, UPT, UPT, -UR6, URZ, URZ ;  /* 0x000000ff06047290 */ /* 0x000fc8000fffe1ff */
[----:B------:R-:W-:Y:S01]  /*1150*/  IMAD.U32 R88, RZ, RZ, UR5 ;  /* 0x00000005ff587e24 */ /* 0x000fe2000f8e00ff */
[----:B------:R-:W-:Y:S01]  /*1160*/  UIMAD UR59, UR59, UR4, UR7 ;  /* 0x000000043b3b72a4 */ /* 0x000fe2000f8e0207 */
[----:B-12---:R-:W-:Y:S11]  /*1170*/  BRA.U UP4, `(.L_x_17) ;  /* 0x0000000104407547 */ /* 0x006ff6000b800000 */
[----:B------:R-:W-:-:S13]  /*1180*/  R2UR UR4, R88 ;  /* 0x00000000580472ca */ /* 0x000fda00000e0000 */
[----:B------:R-:W-:Y:S02]  /*1190*/  UISETP.GT.U32.AND UP0, UPT, UR4, 0x1, UPT ;  /* 0x000000010400788c */ /* 0x000fe4000bf04070 */
[----:B------:R-:W-:Y:S02]  /*11a0*/  ULOP3.LUT UR4, UR4, 0xfffffffe, URZ, 0xc0, !UPT ;  /* 0xfffffffe04047892 */ /* 0x000fe4000f8ec0ff */
[----:B------:R-:W-:Y:S02]  /*11b0*/  UISETP.NE.AND UP1, UPT, UR59, URZ, UP0 ;  /* 0x000000ff3b00728c */ /* 0x000fe40008725270 */
[----:B------:R-:W-:Y:S02]  /*11c0*/  UISETP.NE.AND UP0, UPT, UR59, 0x1, UP0 ;  /* 0x000000013b00788c */ /* 0x000fe40008705270 */
[----:B------:R-:W-:Y:S02]  /*11d0*/  USEL UR7, URZ, 0x1, UP1 ;  /* 0x00000001ff077887 */ /* 0x000fe40008800000 */
[----:B------:R-:W-:-:S02]  /*11e0*/  USEL UR6, URZ, 0x4, UP0 ;  /* 0x00000004ff067887 */ /* 0x000fc40008000000 */
[----:B------:R-:W-:Y:S02]  /*11f0*/  USEL UR5, URZ, 0x2, UP1 ;  /* 0x00000002ff057887 */ /* 0x000fe40008800000 */
[----:B------:R-:W-:Y:S02]  /*1200*/  ULEA UR4, UR59, UR4, 0x1 ;  /* 0x000000043b047291 */ /* 0x000fe4000f8e08ff */
[----:B------:R-:W-:Y:S02]  /*1210*/  USEL UR8, URZ, 0x8, UP0 ;  /* 0x00000008ff087887 */ /* 0x000fe40008000000 */
[----:B------:R-:W-:-:S03]  /*1220*/  UIADD3 UR5, UPT, UPT, UR5, UR6, UR7 ;  /* 0x0000000605057290 */ /* 0x000fc6000fffe007 */
[----:B------:R-:W-:Y:S01]  /*1230*/  UMOV UR6, 0x3 ;  /* 0x0000000300067882 */ /* 0x000fe20000000000 */
[----:B------:R-:W-:Y:S02]  /*1240*/  UIADD3 UR5, UPT, UPT, UR5, UR8, URZ ;  /* 0x0000000805057290 */ /* 0x000fe4000fffe0ff */
[----:B------:R-:W-:-:S04]  /*1250*/  USHF.L.U32 UR4, UR6, UR4, URZ ;  /* 0x0000000406047299 */ /* 0x000fc800080006ff */
[----:B------:R-:W-:Y:S02]  /*1260*/  MOV R3, UR5 ;  /* 0x0000000500037c02 */ /* 0x000fe40008000f00 */
[----:B------:R-:W-:Y:S02]  /*1270*/  IMAD.U32 R2, RZ, RZ, UR4 ;  /* 0x00000004ff027e24 */ /* 0x000fe4000f8e00ff */
.L_x_17:
[----:B------:R-:W-:Y:S05]  /*1280*/  BRA.U !UP2, `(.L_x_18) ;  /* 0x000000010ad07547 */ /* 0x000fea000b800000 */
[----:B------:R-:W1:Y:S01]  /*1290*/  LDCU.128 UR20, c[0x0][0xb10] ;  /* 0x00016200ff1477ac */ /* 0x000e620008000c00 */
[----:B------:R-:W2:Y:S01]  /*12a0*/  LDCU UR12, c[0x0][0x370] ;  /* 0x00006e00ff0c77ac */ /* 0x000ea20008000800 */
[----:B------:R-:W3:Y:S01]  /*12b0*/  LDCU UR5, c[0x0][0x374] ;  /* 0x00006e80ff0577ac */ /* 0x000ee20008000800 */
[----:B------:R-:W4:Y:S01]  /*12c0*/  LDCU UR25, c[0x0][0xb0c] ;  /* 0x00016180ff1977ac */ /* 0x000f220008000800 */
[----:B------:R-:W4:Y:S01]  /*12d0*/  LDCU UR4, c[0x0][0xb20] ;  /* 0x00016400ff0477ac */ /* 0x000f220008000800 */
[----:B------:R-:W4:Y:S01]  /*12e0*/  LDCU.64 UR16, c[0x0][0xb28] ;  /* 0x00016500ff1077ac */ /* 0x000f220008000a00 */
[----:B-1----:R-:W-:Y:S02]  /*12f0*/  UISETP.NE.AND UP0, UPT, UR22, 0x1, UPT ;  /* 0x000000011600788c */ /* 0x002fe4000bf05270 */
[----:B---3--:R-:W-:Y:S02]  /*1300*/  UIMAD.WIDE.U32 UR6, UR5, UR23, URZ ;  /* 0x00000017050672a5 */ /* 0x008fe4000f8e00ff */
[----:B--2---:R-:W-:-:S02]  /*1310*/  UIMAD.WIDE.U32 UR8, UR12, UR20, URZ ;  /* 0x000000140c0872a5 */ /* 0x004fc4000f8e00ff */
[----:B----4-:R-:W-:Y:S02]  /*1320*/  UISETP.NE.AND UP1, UPT, UR25, 0x1, UPT ;  /* 0x000000011900788c */ /* 0x010fe4000bf25270 */
[----:B------:R-:W-:Y:S01]  /*1330*/  UISETP.NE.AND UP2, UPT, UR18, 0x1, UPT ;  /* 0x000000011200788c */ /* 0x000fe2000bf45270 */
[----:B------:R-:W-:Y:S02]  /*1340*/  UMOV UR6, UR7 ;  /* 0x0000000700067c82 */ /* 0x000fe40008000000 */
[----:B------:R-:W-:Y:S01]  /*1350*/  UMOV UR8, UR9 ;  /* 0x0000000900087c82 */ /* 0x000fe20008000000 */
[----:B------:R-:W-:Y:S02]  /*1360*/  @UP0 USHF.R.U32.HI UR5, URZ, UR4, UR6 ;  /* 0x00000004ff050299 */ /* 0x000fe40008011606 */
[----:B------:R-:W-:Y:S02]  /*1370*/  UIMAD.WIDE.U32 UR14, UR32, UR23, URZ ;  /* 0x00000017200e72a5 */ /* 0x000fe4000f8e00ff */
[----:B------:R-:W-:-:S02]  /*1380*/  UIMAD.WIDE.U32 UR6, UR5, UR16, URZ ;  /* 0x00000010050672a5 */ /* 0x000fc4000f8e00ff */
[----:B------:R-:W-:Y:S02]  /*1390*/  @UP1 USHF.R.U32.HI UR12, URZ, UR21, UR8 ;  /* 0x00000015ff0c1299 */ /* 0x000fe40008011608 */
[----:B------:R-:W-:Y:S02]  /*13a0*/  UIMAD.WIDE.U32 UR10, UR19, UR20, URZ ;  /* 0x00000014130a72a5 */ /* 0x000fe4000f8e00ff */
[----:B------:R-:W-:Y:S01]  /*13b0*/  UIMAD.WIDE.U32 UR8, UR12, UR16, URZ ;  /* 0x000000100c0872a5 */ /* 0x000fe2000f8e00ff */
[----:B------:R-:W-:Y:S01]  /*13c0*/  UMOV UR14, UR15 ;  /* 0x0000000f000e7c82 */ /* 0x000fe20008000000 */
[----:B------:R-:W-:Y:S01]  /*13d0*/  UMOV UR6, UR7 ;  /* 0x0000000700067c82 */ /* 0x000fe20008000000 */
[----:B------:R-:W-:Y:S02]  /*13e0*/  USHF.R.U32.HI UR14, URZ, UR4, UR14 ;  /* 0x00000004ff0e7299 */ /* 0x000fe4000801160e */
[----:B------:R-:W-:Y:S01]  /*13f0*/  @UP2 USHF.R.U32.HI UR5, URZ, UR17, UR6 ;  /* 0x00000011ff052299 */ /* 0x000fe20008011606 */
[----:B------:R-:W-:-:S02]  /*1400*/  UMOV UR10, UR11 ;  /* 0x0000000b000a7c82 */ /* 0x000fc40008000000 */
[----:B------:R-:W-:Y:S01]  /*1410*/  UMOV UR6, UR9 ;  /* 0x0000000900067c82 */ /* 0x000fe20008000000 */
[----:B------:R-:W-:Y:S02]  /*1420*/  USHF.R.U32.HI UR10, URZ, UR21, UR10 ;  /* 0x00000015ff0a7299 */ /* 0x000fe4000801160a */
[----:B------:R-:W-:Y:S02]  /*1430*/  @UP2 USHF.R.U32.HI UR12, URZ, UR17, UR6 ;  /* 0x00000011ff0c2299 */ /* 0x000fe40008011606 */
[----:B------:R-:W-:Y:S02]  /*1440*/  USEL UR4, UR32, UR14, !UP0 ;  /* 0x0000000e20047287 */ /* 0x000fe4000c000000 */
[----:B------:R-:W-:Y:S02]  /*1450*/  UIMAD UR6, UR5, UR18, URZ ;  /* 0x00000012050672a4 */ /* 0x000fe4000f8e02ff */
[----:B------:R-:W-:Y:S02]  /*1460*/  USEL UR5, UR19, UR10, !UP1 ;  /* 0x0000000a13057287 */ /* 0x000fe4000c800000 */
[----:B------:R-:W-:-:S02]  /*1470*/  UIMAD UR8, UR12, UR18, URZ ;  /* 0x000000120c0872a4 */ /* 0x000fc4000f8e02ff */
[----:B------:R-:W-:Y:S02]  /*1480*/  UISETP.GE.AND UP0, UPT, UR4, UR6, UPT ;  /* 0x000000060400728c */ /* 0x000fe4000bf06270 */
[----:B------:R-:W-:Y:S02]  /*1490*/  UIMAD.WIDE.U32 UR6, UR4, UR16, URZ ;  /* 0x00000010040672a5 */ /* 0x000fe4000f8e00ff */
[----:B------:R-:W-:Y:S02]  /*14a0*/  UISETP.GE.OR UP0, UPT, UR5, UR8, UP0 ;  /* 0x000000080500728c */ /* 0x000fe40008706670 */
[----:B------:R-:W-:Y:S02]  /*14b0*/  UIMAD.WIDE.U32 UR8, UR5, UR16, URZ ;  /* 0x00000010050872a5 */ /* 0x000fe4000f8e00ff */
[----:B------:R-:W-:Y:S02]  /*14c0*/  USHF.R.U32.HI UR7, URZ, UR17, UR7 ;  /* 0x00000011ff077299 */ /* 0x000fe40008011607 */
[----:B------:R-:W-:-:S02]  /*14d0*/  UIADD3 UR10, UPT, UPT, -UR4, URZ, URZ ;  /* 0x000000ff040a7290 */ /* 0x000fc4000fffe1ff */
[----:B------:R-:W-:Y:S02]  /*14e0*/  USEL UR7, UR4, UR7, !UP2 ;  /* 0x0000000704077287 */ /* 0x000fe4000d000000 */
[----:B------:R-:W-:Y:S01]  /*14f0*/  UIADD3 UR20, UPT, UPT, -UR5, URZ, URZ ;  /* 0x000000ff05147290 */ /* 0x000fe2000fffe1ff */
[----:B------:R-:W-:Y:S01]  /*1500*/  @!UP0 UMOV UR6, UR9 ;  /* 0x0000000900068c82 */ /* 0x000fe20008000000 */
[----:B------:R-:W-:Y:S02]  /*1510*/  UIADD3 UR8, UPT, UPT, -UR7, URZ, URZ ;  /* 0x000000ff07087290 */ /* 0x000fe4000fffe1ff */
[----:B------:R-:W-:Y:S02]  /*1520*/  @!UP0 USHF.R.U32.HI UR6, URZ, UR17, UR6 ;  /* 0x00000011ff068299 */ /* 0x000fe40008011606 */
[----:B------:R-:W-:Y:S02]  /*1530*/  UIMAD UR8, UR18, UR8, UR4 ;  /* 0x00000008120872a4 */ /* 0x000fe4000f8e0204 */
[----:B------:R-:W-:-:S02]  /*1540*/  @!UP0 USEL UR6, UR5, UR6, !UP2 ;  /* 0x0000000605068287 */ /* 0x000fc4000d000000 */
[----:B------:R-:W-:Y:S02]  /*1550*/  UIMAD UR32, UR22, UR10, UR32 ;  /* 0x0000000a162072a4 */ /* 0x000fe4000f8e0220 */
[----:B------:R-:W-:Y:S02]  /*1560*/  @!UP0 UIADD3 UR7, UPT, UPT, UR7, -UR6, URZ ;  /* 0x8000000607078290 */ /* 0x000fe4000fffe0ff */
[----:B------:R-:W-:Y:S02]  /*1570*/  @!UP0 UIMAD UR6, UR8, UR12, UR6 ;  /* 0x0000000c080682a4 */ /* 0x000fe4000f8e0206 */
[----:B------:R-:W-:Y:S02]  /*1580*/  @!UP0 UIMAD UR4, UR7, UR18, UR5 ;  /* 0x00000012070482a4 */ /* 0x000fe4000f8e0205 */
[----:B------:R-:W-:Y:S02]  /*1590*/  UIMAD UR20, UR25, UR20, UR19 ;  /* 0x00000014191472a4 */ /* 0x000fe4000f8e0213 */
[----:B------:R-:W-:Y:S01]  /*15a0*/  UIMAD UR32, UR4, UR22, UR32 ;  /* 0x00000016042072a4 */ /* 0x000fe2000f8e0220 */
[----:B------:R-:W-:-:S02]  /*15b0*/  @!UP0 UMOV UR5, UR6 ;  /* 0x0000000600058c82 */ /* 0x000fc40008000000 */
[----:B------:R-:W-:-:S12]  /*15c0*/  UIMAD UR20, UR5, UR25, UR20 ;  /* 0x00000019051472a4 */ /* 0x000fd8000f8e0214 */
.L_x_18:
[----:B------:R-:W-:Y:S02]  /*15d0*/  UISETP.NE.AND UP1, UPT, UR26, 0x1, UPT ;  /* 0x000000011a00788c */ /* 0x000fe4000bf25270 */
[----:B------:R-:W-:Y:S02]  /*15e0*/  UISETP.NE.AND UP0, UPT, UR13, 0x2, UPT ;  /* 0x000000020d00788c */ /* 0x000fe4000bf05270 */
[----:B------:R-:W-:Y:S02]  /*15f0*/  ULOP3.LUT UR28, UR28, 0x800, URZ, 0xc0, !UPT ;  /* 0x000008001c1c7892 */ /* 0x000fe4000f8ec0ff */
[----:B------:R-:W-:-:S03]  /*1600*/  USHF.L.U32 UR24, UR27, UR24, URZ ;  /* 0x000000181b187299 */ /* 0x000fc600080006ff */
[----:B------:R-:W-:Y:S09]  /*1610*/  BRA.U UP1, `(.L_x_19) ;  /* 0x0000000101447547 */ /* 0x000ff2000b800000 */
[----:B------:R-:W1:Y:S01]  /*1620*/  LDCU.128 UR8, c[0x0][0xb10] ;  /* 0x00016200ff0877ac */ /* 0x000e620008000c00 */
[----:B------:R-:W2:Y:S01]  /*1630*/  LDCU UR12, c[0x0][0xb0c] ;  /* 0x00016180ff0c77ac */ /* 0x000ea20008000800 */
[----:B------:R-:W3:Y:S01]  /*1640*/  LDCU UR14, c[0x0][0xb20] ;  /* 0x00016400ff0e77ac */ /* 0x000ee20008000800 */
[----:B-1----:R-:W-:Y:S02]  /*1650*/  UIMAD.WIDE.U32 UR6, UR20, UR8, URZ ;  /* 0x00000008140672a5 */ /* 0x002fe4000f8e00ff */
[----:B------:R-:W-:Y:S02]  /*1660*/  UIMAD.WIDE.U32 UR4, UR32, UR11, URZ ;  /* 0x0000000b200472a5 */ /* 0x000fe4000f8e00ff */
[----:B--2---:R-:W-:Y:S02]  /*1670*/  UISETP.NE.AND UP2, UPT, UR12, 0x1, UPT ;  /* 0x000000010c00788c */ /* 0x004fe4000bf45270 */
[----:B------:R-:W-:Y:S01]  /*1680*/  UISETP.NE.AND UP1, UPT, UR10, 0x1, UPT ;  /* 0x000000010a00788c */ /* 0x000fe2000bf25270 */
[----:B------:R-:W-:-:S02]  /*1690*/  UMOV UR6, UR7 ;  /* 0x0000000700067c82 */ /* 0x000fc40008000000 */
[----:B------:R-:W-:Y:S01]  /*16a0*/  UMOV UR4, UR5 ;  /* 0x0000000500047c82 */ /* 0x000fe20008000000 */
[----:B------:R-:W-:Y:S02]  /*16b0*/  USHF.R.U32.HI UR6, URZ, UR9, UR6 ;  /* 0x00000009ff067299 */ /* 0x000fe40008011606 */
[----:B---3--:R-:W-:Y:S02]  /*16c0*/  USHF.R.U32.HI UR4, URZ, UR14, UR4 ;  /* 0x0000000eff047299 */ /* 0x008fe40008011604 */
[----:B------:R-:W-:Y:S02]  /*16d0*/  USEL UR5, UR20, UR6, !UP2 ;  /* 0x0000000614057287 */ /* 0x000fe4000d000000 */
[----:B------:R-:W-:-:S04]  /*16e0*/  USEL UR4, UR32, UR4, !UP1 ;  /* 0x0000000420047287 */ /* 0x000fc8000c800000 */
[----:B------:R-:W-:Y:S02]  /*16f0*/  UIADD3 UR6, UPT, UPT, -UR4, UR5, URZ ;  /* 0x0000000504067290 */ /* 0x000fe4000fffe1ff */
[----:B------:R-:W-:Y:S02]  /*1700*/  UIADD3 UR4, UPT, UPT, UR4, -UR5, URZ ;  /* 0x8000000504047290 */ /* 0x000fe4000fffe0ff */
[----:B------:R-:W-:Y:S02]  /*1710*/  UIMAD UR32, UR6, UR10, UR32 ;  /* 0x0000000a062072a4 */ /* 0x000fe4000f8e0220 */
[----:B------:R-:W-:-:S12]  /*1720*/  UIMAD UR20, UR4, UR12, UR20 ;  /* 0x0000000c041472a4 */ /* 0x000fd8000f8e0214 */
.L_x_19:
[----:B------:R-:W-:Y:S05]  /*1730*/  BRA.U !UP5, `(.L_x_20) ;  /* 0x000000010d0c7547 */ /* 0x000fea000b800000 */
[----:B------:R-:W-:Y:S01]  /*1740*/  UCGABAR_WAIT ;  /* 0x0000000000007dc7 */ /* 0x000fe20008000000 */
[----:B------:R-:W-:Y:S01]  /*1750*/  CCTL.IVALL ;  /* 0x00000000ff00798f */ /* 0x000fe20002000000 */
[----:B------:R-:W-:Y:S05]  /*1760*/  BRA `(.L_x_21) ;  /* 0x0000000000047947 */ /* 0x000fea0003800000 */
.L_x_20:
[----:B------:R-:W-:Y:S06]  /*1770*/  BAR.SYNC.DEFER_BLOCKING 0x0 ;  /* 0x0000000000007b1d */ /* 0x000fec0000010000 */
.L_x_21:
[----:B------:R-:W-:Y:S05]  /*1780*/  BRA.U UP0, `(.L_x_22) ;  /* 0x0000001100dc7547 */ /* 0x000fea000b800000 */
[----:B------:R-:W1:Y:S01]  /*1790*/  LDCU UR6, c[0x0][0x38c] ;  /* 0x00007180ff0677ac */ /* 0x000e620008000800 */
[----:B------:R-:W-:Y:S01]  /*17a0*/  PLOP3.LUT P1, PT, PT, PT, UP3, 0x80, 0x8 ;  /* 0x000000000008781c */ /* 0x000fe20003f2f038 */
[----:B------:R-:W-:Y:S01]  /*17b0*/  IMAD.MOV.U32 R12, RZ, RZ, 0x1 ;  /* 0x00000001ff0c7424 */ /* 0x000fe200078e00ff */
[----:B------:R-:W-:Y:S01]  /*17c0*/  ISETP.NE.AND P2, PT, R0, RZ, P3 ;  /* 0x000000ff0000720c */ /* 0x000fe20001f45270 */
[----:B------:R-:W-:Y:S01]  /*17d0*/  USHF.L.U32 UR7, UR19, 0x6, URZ ;  /* 0x0000000613077899 */ /* 0x000fe200080006ff */
[----:B------:R-:W-:Y:S01]  /*17e0*/  PLOP3.LUT P1, PT, P1, PT, PT, 0x8, 0x80 ;  /* 0x000000000080781c */ /* 0x000fe20000f2e170 */
[----:B------:R-:W-:Y:S01]  /*17f0*/  UMOV UR8, 0x400 ;  /* 0x0000040000087882 */ /* 0x000fe20000000000 */
[----:B------:R-:W-:Y:S01]  /*1800*/  UISETP.NE.AND UP1, UPT, UR13, URZ, UPT ;  /* 0x000000ff0d00728c */ /* 0x000fe2000bf25270 */
[----:B------:R-:W-:Y:S01]  /*1810*/  CS2R R10, SRZ ;  /* 0x00000000000a7805 */ /* 0x000fe2000001ff00 */
[----:B------:R-:W-:Y:S01]  /*1820*/  USHF.L.U32 UR46, UR19, 0x7, URZ ;  /* 0x00000007132e7899 */ /* 0x000fe200080006ff */
[----:B------:R-:W-:Y:S01]  /*1830*/  IMAD.MOV.U32 R9, RZ, RZ, RZ ;  /* 0x000000ffff097224 */ /* 0x000fe200078e00ff */
[----:B------:R-:W-:Y:S01]  /*1840*/  ULEA UR13, UR58, UR8, 0x18 ;  /* 0x000000083a0d7291 */ /* 0x000fe2000f8ec0ff */
[----:B------:R-:W-:Y:S01]  /*1850*/  IMAD.MOV.U32 R8, RZ, RZ, 0x1 ;  /* 0x00000001ff087424 */ /* 0x000fe200078e00ff */
[----:B------:R-:W2:Y:S01]  /*1860*/  LDCU UR39, c[0x0][0x370] ;  /* 0x00006e00ff2777ac */ /* 0x000ea20008000800 */
[----:B------:R-:W3:Y:S01]  /*1870*/  LDCU.64 UR26, c[0x0][0x348] ;  /* 0x00006900ff1a77ac */ /* 0x000ee20008000a00 */
[----:B-1----:R-:W-:-:S02]  /*1880*/  UIADD3 UR5, UPT, UPT, UR6, 0x3f, URZ ;  /* 0x0000003f06057890 */ /* 0x002fc4000fffe0ff */
[----:B------:R-:W-:Y:S02]  /*1890*/  UIADD3 UR47, UPT, UPT, UR6, 0x7e, URZ ;  /* 0x0000007e062f7890 */ /* 0x000fe4000fffe0ff */
[----:B------:R-:W-:Y:S01]  /*18a0*/  USHF.R.S32.HI UR4, URZ, 0x1f, UR5 ;  /* 0x0000001fff047899 */ /* 0x000fe20008011405 */
[----:B------:R-:W1:Y:S03]  /*18b0*/  LDCU UR38, c[0x0][0x374] ;  /* 0x00006e80ff2677ac */ /* 0x000e660008000800 */
[----:B------:R-:W-:Y:S02]  /*18c0*/  ULEA.HI UR4, UR4, UR5, URZ, 0x6 ;  /* 0x0000000504047291 */ /* 0x000fe4000f8f30ff */
[----:B------:R-:W-:Y:S02]  /*18d0*/  UIADD3 UR5, UPT, UPT, UR6, -0x1, URZ ;  /* 0xffffffff06057890 */ /* 0x000fe4000fffe0ff */
[----:B------:R-:W-:-:S02]  /*18e0*/  USHF.R.S32.HI UR41, URZ, 0x6, UR4 ;  /* 0x00000006ff297899 */ /* 0x000fc40008011404 */
[----:B------:R-:W-:Y:S02]  /*18f0*/  UISETP.GE.U32.AND UP2, UPT, UR5, -0x7f, UPT ;  /* 0xffffff810500788c */ /* 0x000fe4000bf46070 */
[----:B------:R-:W-:Y:S02]  /*1900*/  UISETP.LT.U32.AND UP0, UPT, UR41, 0x4, UPT ;  /* 0x000000042900788c */ /* 0x000fe4000bf01070 */
[----:B------:R-:W-:Y:S02]  /*1910*/  ULOP3.LUT UR5, UR7, 0x40, URZ, 0xc0, !UPT ;  /* 0x0000004007057892 */ /* 0x000fe4000f8ec0ff */
[----:B------:R-:W-:Y:S02]  /*1920*/  USEL UR40, UR41, 0x4, UP0 ;  /* 0x0000000429287887 */ /* 0x000fe40008000000 */
[----:B------:R-:W-:Y:S02]  /*1930*/  ULOP3.LUT UR46, UR46, 0x80, URZ, 0xc0, !UPT ;  /* 0x000000802e2e7892 */ /* 0x000fe4000f8ec0ff */
[----:B------:R-:W-:-:S02]  /*1940*/  UIADD3 UR4, UPT, UPT, UR40, -0x1, URZ ;  /* 0xffffffff28047890 */ /* 0x000fc4000fffe0ff */
[----:B------:R-:W-:Y:S02]  /*1950*/  @UP2 UIADD3 UR4, UPT, UPT, UR40, URZ, URZ ;  /* 0x000000ff28042290 */ /* 0x000fe4000fffe0ff */
[----:B------:R-:W-:Y:S02]  /*1960*/  USEL UR21, UR53, 0x2, UP1 ;  /* 0x0000000235157887 */ /* 0x000fe40008800000 */
[----:B------:R-:W-:Y:S02]  /*1970*/  UIADD3 UR30, UPT, UPT, UR13, 0x6300, UR28 ;  /* 0x000063000d1e7890 */ /* 0x000fe4000fffe01c */
[----:B------:R-:W-:Y:S02]  /*1980*/  ULEA.HI UR43, UR28, UR5, URZ, 0x1a ;  /* 0x000000051c2b7291 */ /* 0x000fe4000f8fd0ff */
[----:B------:R-:W-:Y:S02]  /*1990*/  UIADD3 UR44, UPT, UPT, UR41, -UR40, URZ ;  /* 0x80000028292c7290 */ /* 0x000fe4000fffe0ff */
[----:B------:R-:W-:-:S02]  /*19a0*/  UIADD3 UR29, UPT, UPT, UR4, 0x1, URZ ;  /* 0x00000001041d7890 */ /* 0x000fc4000fffe0ff */
[----:B------:R-:W-:Y:S01]  /*19b0*/  UIADD3 UR42, UPT, UPT, -UR4, URZ, URZ ;  /* 0x000000ff042a7290 */ /* 0x000fe2000fffe1ff */
[----:B-123--:R-:W-:-:S11]  /*19c0*/  UMOV UR6, URZ ;  /* 0x000000ff00067c82 */ /* 0x00efd60008000000 */
.L_x_42:
[----:B------:R-:W-:-:S09]  /*19d0*/  UISETP.NE.AND UP0, UPT, UR58, URZ, UPT ;  /* 0x000000ff3a00728c */ /* 0x000fd2000bf05270 */
[----:B-1----:R-:W-:Y:S05]  /*19e0*/  BRA.U UP0, `(.L_x_23) ;  /* 0x0000000100287547 */ /* 0x002fea000b800000 */
[----:B------:R-:W-:Y:S02]  /*19f0*/  LEA R0, R9, UR13, 0x3 ;  /* 0x0000000d09007c11 */ /* 0x000fe4000f8e18ff */
[----:B------:R-:W-:-:S04]  /*1a00*/  SHF.L.U32 R3, R8, 0x1f, RZ ;  /* 0x0000001f08037819 */ /* 0x000fc800000006ff */
[----:B------:R-:W1:Y:S02]  /*1a10*/  SYNCS.PHASECHK.TRANS64.TRYWAIT P0, [R0+URZ+0x100], R3 ;  /* 0x00010003000075a7 */ /* 0x000e6400080011ff */
[----:B-1----:R-:W-:Y:S05]  /*1a20*/  @!P0 BRA `(.L_x_24) ;  /* 0x0000008000f48947 */ /* 0x002fea0003800000 */
.L_x_143:
[----:B------:R2:W-:Y:S01]  /*1a30*/  SYNCS.ARRIVE.TRANS64.A1T0 RZ, [R0+URZ+0xf0], RZ ;  /* 0x0000f0ff00ff79a7 */ /* 0x0005e200081000ff */
[----:B------:R-:W-:-:S05]  /*1a40*/  VIADD R9, R9, 0x1 ;  /* 0x0000000109097836 */ /* 0x000fca0000000000 */
[----:B------:R-:W-:-:S04]  /*1a50*/  ISETP.NE.AND P0, PT, R9, 0x2, PT ;  /* 0x000000020900780c */ /* 0x000fc80003f05270 */
[----:B-1----:R-:W-:Y:S02]  /*1a60*/  SEL R3, RZ, 0x1, P0 ;  /* 0x00000001ff037807 */ /* 0x002fe40000000000 */
[----:B------:R-:W-:Y:S02]  /*1a70*/  SEL R9, R9, RZ, P0 ;  /* 0x000000ff09097207 */ /* 0x000fe40000000000 */
[----:B------:R-:W-:-:S07]  /*1a80*/  LOP3.LUT R8, R8, R3, RZ, 0x3c, !PT ;  /* 0x0000000308087212 */ /* 0x000fce00078e3cff */
.L_x_23:
[----:B------:R-:W-:Y:S01]  /*1a90*/  ULEA UR4, UR6, UR13, 0x3 ;  /* 0x0000000d06047291 */ /* 0x000fe2000f8e18ff */
[----:B--2---:R-:W-:Y:S01]  /*1aa0*/  SHF.L.U32 R0, R12, 0x1f, RZ ;  /* 0x0000001f0c007819 */ /* 0x004fe200000006ff */
[----:B------:R-:W-:Y:S02]  /*1ab0*/  UISETP.GE.U32.AND UP0, UPT, UR47, 0x7f, UPT ;  /* 0x0000007f2f00788c */ /* 0x000fe4000bf06070 */
[----:B------:R-:W-:Y:S01]  /*1ac0*/  ULEA UR11, UR32, UR46, 0x8 ;  /* 0x0000002e200b7291 */ /* 0x000fe2000f8e40ff */
[----:B------:R-:W-:-:S04]  /*1ad0*/  UMOV UR7, URZ ;  /* 0x000000ff00077c82 */ /* 0x000fc80008000000 */
[----:B------:R1:W2:Y:S01]  /*1ae0*/  SYNCS.PHASECHK.TRANS64.TRYWAIT P0, [UR4+0x20], R0 ;  /* 0x00002000ff0075a7 */ /* 0x0002a20008001104 */
[----:B------:R-:W-:-:S04]  /*1af0*/  ULEA.HI UR4, UR20, UR20, URZ, 0x1 ;  /* 0x0000001414047291 */ /* 0x000fc8000f8f08ff */
[----:B------:R-:W-:-:S04]  /*1b00*/  USHF.L.U32 UR4, UR4, 0x6, URZ ;  /* 0x0000000604047899 */ /* 0x000fc800080006ff */
[----:B------:R-:W-:-:S04]  /*1b10*/  ULOP3.LUT UR35, UR4, 0xffffff80, URZ, 0xc0, !UPT ;  /* 0xffffff8004237892 */ /* 0x000fc8000f8ec0ff */
[----:B------:R-:W-:Y:S01]  /*1b20*/  UIADD3 UR35, UPT, UPT, UR43, UR35, URZ ;  /* 0x000000232b237290 */ /* 0x000fe2000fffe0ff */
[----:B------:R-:W-:Y:S11]  /*1b30*/  BRA.U !UP0, `(.L_x_25) ;  /* 0x0000000108c47547 */ /* 0x000ff6000b800000 */
[----:B------:R-:W-:Y:S01]  /*1b40*/  UMOV UR16, UR42 ;  /* 0x0000002a00107c82 */ /* 0x000fe20008000000 */
[----:B------:R-:W-:Y:S01]  /*1b50*/  UMOV UR4, UR6 ;  /* 0x0000000600047c82 */ /* 0x000fe20008000000 */
[----:B------:R-:W-:-:S05]  /*1b60*/  UMOV UR34, URZ ;  /* 0x000000ff00227c82 */ /* 0x000fca0008000000 */
.L_x_31:
[----:B------:R-:W-:Y:S01]  /*1b70*/  ULEA UR33, UR4, UR13, 0x3 ;  /* 0x0000000d04217291 */ /* 0x000fe2000f8e18ff */
[----:B------:R-:W-:Y:S01]  /*1b80*/  @P3 MOV R2, 0x6000 ;  /* 0x0000600000023802 */ /* 0x000fe20000000f00 */
[----:B--234-:R-:W-:Y:S10]  /*1b90*/  @P0 BRA `(.L_x_26) ;  /* 0x00000000000c0947 */ /* 0x01cff40003800000 */
[----:B------:R-:W-:-:S04]  /*1ba0*/  SHF.L.U32 R3, R12, 0x1f, RZ ;  /* 0x0000001f0c037819 */ /* 0x000fc800000006ff */
[----:B------:R-:W2:Y:S02]  /*1bb0*/  SYNCS.PHASECHK.TRANS64.TRYWAIT P0, [UR33+0x20], R3 ;  /* 0x00002003ff0075a7 */ /* 0x000ea40008001121 */
[----:B--2---:R-:W-:Y:S05]  /*1bc0*/  @!P0 BRA `(.L_x_27) ;  /* 0x0000008000a08947 */ /* 0x004fea0003800000 */
.L_x_26:
[----:B------:R2:W-:Y:S01]  /*1bd0*/  @P3 SYNCS.ARRIVE.TRANS64 RZ, [UR33], R2 ;  /* 0x00000002ffff39a7 */ /* 0x0005e20008000021 */
[----:B------:R-:W-:Y:S02]  /*1be0*/  ULOP3.LUT UR5, UR21, 0x2, URZ, 0xfc, !UPT ;  /* 0x0000000215057892 */ /* 0x000fe4000f8efcff */
[----:B------:R-:W-:Y:S02]  /*1bf0*/  UIADD3 UR16, UPT, UPT, UR16, 0x1, URZ ;  /* 0x0000000110107890 */ /* 0x000fe4000fffe0ff */
[----:B------:R-:W-:Y:S02]  /*1c00*/  UISETP.NE.AND UP0, UPT, UR5, 0x2, UPT ;  /* 0x000000020500788c */ /* 0x000fe4000bf05270 */
[----:B------:R-:W-:-:S07]  /*1c10*/  UISETP.NE.AND UP2, UPT, UR16, 0x1, UPT ;  /* 0x000000011000788c */ /* 0x000fce000bf45270 */
[----:B------:R-:W-:Y:S05]  /*1c20*/  BRA.U UP0, `(.L_x_28) ;  /* 0x0000000100047547 */ /* 0x000fea000b800000 */
[----:B------:R-:W-:Y:S05]  /*1c30*/  BPT.TRAP 0x1 ;  /* 0x000000040000795c */ /* 0x000fea0000300000 */
.L_x_28:
[----:B------:R-:W-:Y:S04]  /*1c40*/  BSSY.RECONVERGENT B0, `(.L_x_29) ;  /* 0x0000003000007945 */ /* 0x000fe80003800200 */
[----:B------:R-:W-:Y:S05]  /*1c50*/  @!P2 BRA `(.L_x_30) ;  /* 0x000000000004a947 */ /* 0x000fea0003800000 */
[----:B------:R-:W-:Y:S05]  /*1c60*/  BPT.TRAP 0x1 ;  /* 0x000000040000795c */ /* 0x000fea0000300000 */
.L_x_30:
[----:B------:R-:W-:Y:S05]  /*1c70*/  BSYNC.RECONVERGENT B0 ;  /* 0x0000000000007941 */ /* 0x000fea0003800200 */
.L_x_29:
[----:B------:R-:W-:Y:S02]  /*1c80*/  UIADD3 UR5, UPT, UPT, UR4, 0x1, URZ ;  /* 0x0000000104057890 */ /* 0x000fe4000fffe0ff */
[----:B------:R-:W-:Y:S02]  /*1c90*/  ULEA UR32, UR4, UR28, 0xc ;  /* 0x0000001c04207291 */ /* 0x000fe4000f8e60ff */
[----:B------:R-:W-:Y:S02]  /*1ca0*/  UISETP.NE.AND UP0, UPT, UR5, 0x4, UPT ;  /* 0x000000040500788c */ /* 0x000fe4000bf05270 */
[----:B------:R-:W-:Y:S02]  /*1cb0*/  UIADD3 UR14, UP1, UPT, UR26, 0x80, URZ ;  /* 0x000000801a0e7890 */ /* 0x000fe4000ff3e0ff */
[----:B------:R-:W-:Y:S02]  /*1cc0*/  USEL UR7, URZ, 0x1, UP0 ;  /* 0x00000001ff077887 */ /* 0x000fe40008000000 */
[----:B------:R-:W-:-:S02]  /*1cd0*/  USEL UR6, UR5, URZ, UP0 ;  /* 0x000000ff05067287 */ /* 0x000fc40008000000 */
[----:B------:R-:W-:Y:S02]  /*1ce0*/  ULEA UR8, UR4, UR13, 0xd ;  /* 0x0000000d04087291 */ /* 0x000fe4000f8e68ff */
[----:B------:R-:W-:Y:S01]  /*1cf0*/  ULEA UR5, UR6, UR13, 0x3 ;  /* 0x0000000d06057291 */ /* 0x000fe2000f8e18ff */
[----:B------:R-:W-:Y:S01]  /*1d00*/  LOP3.LUT R12, R12, UR7, RZ, 0x3c, !PT ;  /* 0x000000070c0c7c12 */ /* 0x000fe2000f8e3cff */
[----:B------:R-:W-:Y:S02]  /*1d10*/  UIADD3 UR4, UP0, UPT, UR26, 0x180, URZ ;  /* 0x000001801a047890 */ /* 0x000fe4000ff1e0ff */
[----:B------:R-:W-:Y:S01]  /*1d20*/  ULOP3.LUT UR33, UR33, 0xfefffff8, URZ, 0xc0, !UPT ;  /* 0xfefffff821217892 */ /* 0x000fe2000f8ec0ff */
[----:B-1----:R-:W-:Y:S01]  /*1d30*/  SHF.L.U32 R0, R12, 0x1f, RZ ;  /* 0x0000001f0c007819 */ /* 0x002fe200000006ff */
[----:B------:R-:W-:Y:S02]  /*1d40*/  UIADD3.X UR15, UPT, UPT, URZ, UR27, URZ, UP1, !UPT ;  /* 0x0000001bff0f7290 */ /* 0x000fe40008ffe4ff */
[----:B------:R-:W-:Y:S01]  /*1d50*/  UIADD3 UR32, UPT, UPT, UR13, 0x6300, UR32 ;  /* 0x000063000d207890 */ /* 0x000fe2000fffe020 */
[----:B------:R3:W4:Y:S01]  /*1d60*/  SYNCS.PHASECHK.TRANS64.TRYWAIT P0, [UR5+0x20], R0 ;  /* 0x00002000ff0075a7 */ /* 0x0007220008001105 */
[----:B------:R-:W-:-:S02]  /*1d70*/  UPRMT UR7, URZ, 0x5410, UR24 ;  /* 0x00005410ff077896 */ /* 0x000fc40008000018 */
[----:B------:R-:W-:Y:S02]  /*1d80*/  UIADD3 UR8, UPT, UPT, UR8, 0xa300, URZ ;  /* 0x0000a30008087890 */ /* 0x000fe4000fffe0ff */
[----:B------:R-:W-:Y:S01]  /*1d90*/  UIADD3.X UR5, UPT, UPT, URZ, UR27, URZ, UP0, !UPT ;  /* 0x0000001bff057290 */ /* 0x000fe200087fe4ff */
[----:B------:R-:W-:Y:S01]  /*1da0*/  UMOV UR18, 0x0 ;  /* 0x0000000000127882 */ /* 0x000fe20000000000 */
[----:B------:R-:W-:Y:S01]  /*1db0*/  UMOV UR19, 0x10000000 ;  /* 0x1000000000137882 */ /* 0x000fe20000000000 */
[----:B------:R-:W-:Y:S01]  /*1dc0*/  UMOV UR10, UR34 ;  /* 0x00000022000a7c82 */ /* 0x000fe20008000000 */
[----:B------:R-:W-:Y:S01]  /*1dd0*/  UMOV UR12, UR36 ;  /* 0x00000024000c7c82 */ /* 0x000fe20008000000 */
[----:B------:R-:W-:Y:S01]  /*1de0*/  UMOV UR9, UR33 ;  /* 0x0000002100097c82 */ /* 0x000fe20008000000 */
[----:B------:R1:W-:Y:S03]  /*1df0*/  UTMALDG.3D.MULTICAST.2CTA [UR32], [UR14], UR7, desc[UR18] ;  /* 0x000012200e0073b4 */ /* 0x0003e60008211807 */
[----:B------:R2:W-:Y:S01]  /*1e00*/  UTMALDG.3D.2CTA [UR8], [UR4], desc[UR18] ;  /* 0x00001208040075b4 */ /* 0x0005e20008211000 */
[----:B-1----:R-:W-:Y:S01]  /*1e10*/  UIADD3 UR34, UPT, UPT, UR34, 0x40, URZ ;  /* 0x0000004022227890 */ /* 0x002fe2000fffe0ff */
[----:B------:R-:W-:Y:S01]  /*1e20*/  UMOV UR7, UR29 ;  /* 0x0000001d00077c82 */ /* 0x000fe20008000000 */
[----:B--2---:R-:W-:Y:S01]  /*1e30*/  UMOV UR4, UR6 ;  /* 0x0000000600047c82 */ /* 0x004fe20008000000 */
[----:B------:R-:W-:Y:S09]  /*1e40*/  BRA.U UP2, `(.L_x_31) ;  /* 0xfffffffd02487547 */ /* 0x000ff2000b83ffff */
.L_x_25:
[----:B------:R-:W-:Y:S01]  /*1e50*/  ULEA UR4, UR6, UR13, 0x3 ;  /* 0x0000000d06047291 */ /* 0x000fe2000f8e18ff */
[----:B-1-3--:R-:W-:Y:S01]  /*1e60*/  SHF.L.U32 R0, R12, 0x1f, RZ ;  /* 0x0000001f0c007819 */ /* 0x00afe200000006ff */
[----:B------:R-:W-:Y:S01]  /*1e70*/  @!P1 SYNCS.ARRIVE.TRANS64.A1T0 RZ, [UR13+0x88], RZ ;  /* 0x000088ffffff99a7 */ /* 0x000fe2000810000d */
[----:B------:R-:W-:-:S06]  /*1e80*/  UISETP.GT.AND UP0, UPT, UR41, UR40, UPT ;  /* 0x000000282900728c */ /* 0x000fcc000bf04270 */
[----:B--2-4-:R1:W2:Y:S03]  /*1e90*/  SYNCS.PHASECHK.TRANS64.TRYWAIT P0, [UR4+0x20], R0 ;  /* 0x00002000ff0075a7 */ /* 0x0142a60008001104 */
[----:B------:R-:W-:Y:S05]  /*1ea0*/  BRA.U !UP0, `(.L_x_32) ;  /* 0x0000000108c07547 */ /* 0x000fea000b800000 */
[----:B------:R-:W-:Y:S01]  /*1eb0*/  UIADD3 UR25, UPT, UPT, UR44, UR7, URZ ;  /* 0x000000072c197290 */ /* 0x000fe2000fffe0ff */
[----:B------:R-:W-:-:S11]  /*1ec0*/  UMOV UR4, UR6 ;  /* 0x0000000600047c82 */ /* 0x000fd60008000000 */
.L_x_38:
[----:B------:R-:W-:Y:S01]  /*1ed0*/  ULEA UR17, UR4, UR13, 0x3 ;  /* 0x0000000d04117291 */ /* 0x000fe2000f8e18ff */
[----:B--2---:R-:W-:Y:S01]  /*1ee0*/  @P3 MOV R2, 0x6000 ;  /* 0x0000600000023802 */ /* 0x004fe20000000f00 */
[----:B--2-4-:R-:W-:Y:S10]  /*1ef0*/  @P0 BRA `(.L_x_33) ;  /* 0x00000000000c0947 */ /* 0x014ff40003800000 */
[----:B------:R-:W-:-:S04]  /*1f00*/  SHF.L.U32 R3, R12, 0x1f, RZ ;  /* 0x0000001f0c037819 */ /* 0x000fc800000006ff */
[----:B------:R-:W2:Y:S02]  /*1f10*/  SYNCS.PHASECHK.TRANS64.TRYWAIT P0, [UR17+0x20], R3 ;  /* 0x00002003ff0075a7 */ /* 0x000ea40008001111 */
[----:B--2---:R-:W-:Y:S05]  /*1f20*/  @!P0 BRA `(.L_x_34) ;  /* 0x0000007c00e08947 */ /* 0x004fea0003800000 */
.L_x_33:
[----:B------:R2:W-:Y:S01]  /*1f30*/  @P3 SYNCS.ARRIVE.TRANS64 RZ, [UR17], R2 ;  /* 0x00000002ffff39a7 */ /* 0x0005e20008000011 */
[----:B------:R-:W-:-:S04]  /*1f40*/  ULOP3.LUT UR5, UR21, 0x2, URZ, 0xfc, !UPT ;  /* 0x0000000215057892 */ /* 0x000fc8000f8efcff */
[----:B------:R-:W-:-:S09]  /*1f50*/  UISETP.NE.AND UP0, UPT, UR5, 0x2, UPT ;  /* 0x000000020500788c */ /* 0x000fd2000bf05270 */
[----:B------:R-:W-:Y:S05]  /*1f60*/  BRA.U UP0, `(.L_x_35) ;  /* 0x0000000100047547 */ /* 0x000fea000b800000 */
[----:B------:R-:W-:Y:S05]  /*1f70*/  BPT.TRAP 0x1 ;  /* 0x000000040000795c */ /* 0x000fea0000300000 */
.L_x_35:
[----:B------:R-:W-:Y:S04]  /*1f80*/  BSSY.RECONVERGENT B0, `(.L_x_36) ;  /* 0x0000003000007945 */ /* 0x000fe80003800200 */
[----:B------:R-:W-:Y:S05]  /*1f90*/  @!P2 BRA `(.L_x_37) ;  /* 0x000000000004a947 */ /* 0x000fea0003800000 */
[----:B------:R-:W-:Y:S05]  /*1fa0*/  BPT.TRAP 0x1 ;  /* 0x000000040000795c */ /* 0x000fea0000300000 */
.L_x_37:
[----:B------:R-:W-:Y:S05]  /*1fb0*/  BSYNC.RECONVERGENT B0 ;  /* 0x0000000000007941 */ /* 0x000fea0003800200 */
.L_x_36:
[----:B------:R-:W-:Y:S02]  /*1fc0*/  UIADD3 UR5, UPT, UPT, UR4, 0x1, URZ ;  /* 0x0000000104057890 */ /* 0x000fe4000fffe0ff */
[----:B------:R-:W-:Y:S02]  /*1fd0*/  UIADD3 UR14, UP1, UPT, UR26, 0x80, URZ ;  /* 0x000000801a0e7890 */ /* 0x000fe4000ff3e0ff */
[----:B------:R-:W-:Y:S02]  /*1fe0*/  UISETP.NE.AND UP0, UPT, UR5, 0x4, UPT ;  /* 0x000000040500788c */ /* 0x000fe4000bf05270 */
[----:B------:R-:W-:Y:S02]  /*1ff0*/  ULEA UR16, UR4, UR30, 0xc ;  /* 0x0000001e04107291 */ /* 0x000fe4000f8e60ff */
[----:B------:R-:W-:Y:S02]  /*2000*/  USEL UR8, URZ, 0x1, UP0 ;  /* 0x00000001ff087887 */ /* 0x000fe40008000000 */
[----:B------:R-:W-:-:S02]  /*2010*/  USEL UR6, UR5, URZ, UP0 ;  /* 0x000000ff05067287 */ /* 0x000fc40008000000 */
[----:B------:R-:W-:Y:S02]  /*2020*/  UIADD3 UR22, UP0, UPT, UR26, 0x180, URZ ;  /* 0x000001801a167890 */ /* 0x000fe4000ff1e0ff */
[----:B------:R-:W-:Y:S01]  /*2030*/  LOP3.LUT R12, R12, UR8, RZ, 0x3c, !PT ;  /* 0x000000080c0c7c12 */ /* 0x000fe2000f8e3cff */
[----:B------:R-:W-:Y:S02]  /*2040*/  ULEA UR8, UR4, UR13, 0xd ;  /* 0x0000000d04087291 */ /* 0x000fe4000f8e68ff */
[----:B------:R-:W-:Y:S01]  /*2050*/  ULEA UR5, UR6, UR13, 0x3 ;  /* 0x0000000d06057291 */ /* 0x000fe2000f8e18ff */
[----:B-1----:R-:W-:Y:S01]  /*2060*/  SHF.L.U32 R0, R12, 0x1f, RZ ;  /* 0x0000001f0c007819 */ /* 0x002fe200000006ff */
[----:B------:R-:W-:Y:S02]  /*2070*/  USHF.L.U32 UR18, UR7, 0x6, URZ ;  /* 0x0000000607127899 */ /* 0x000fe400080006ff */
[----:B------:R-:W-:Y:S02]  /*2080*/  ULOP3.LUT UR17, UR17, 0xfefffff8, URZ, 0xc0, !UPT ;  /* 0xfefffff811117892 */ /* 0x000fe4000f8ec0ff */
[----:B------:R-:W-:-:S02]  /*2090*/  UIADD3.X UR15, UPT, UPT, URZ, UR27, URZ, UP1, !UPT ;  /* 0x0000001bff0f7290 */ /* 0x000fc40008ffe4ff */
[----:B------:R-:W-:Y:S01]  /*20a0*/  UPRMT UR4, URZ, 0x5410, UR24 ;  /* 0x00005410ff047896 */ /* 0x000fe20008000018 */
[----:B------:R3:W4:Y:S01]  /*20b0*/  SYNCS.PHASECHK.TRANS64.TRYWAIT P0, [UR5+0x20], R0 ;  /* 0x00002000ff0075a7 */ /* 0x0007220008001105 */
[----:B------:R-:W-:Y:S02]  /*20c0*/  UIADD3 UR8, UPT, UPT, UR8, 0xa300, URZ ;  /* 0x0000a30008087890 */ /* 0x000fe4000fffe0ff */
[----:B------:R-:W-:Y:S01]  /*20d0*/  UIADD3.X UR23, UPT, UPT, URZ, UR27, URZ, UP0, !UPT ;  /* 0x0000001bff177290 */ /* 0x000fe200087fe4ff */
[----:B------:R-:W-:Y:S01]  /*20e0*/  UMOV UR32, 0x0 ;  /* 0x0000000000207882 */ /* 0x000fe20000000000 */
[----:B------:R-:W-:Y:S01]  /*20f0*/  UMOV UR33, 0x10000000 ;  /* 0x1000000000217882 */ /* 0x000fe20000000000 */
[----:B------:R-:W-:Y:S01]  /*2100*/  UMOV UR19, UR35 ;  /* 0x0000002300137c82 */ /* 0x000fe20008000000 */
[----:B------:R-:W-:Y:S01]  /*2110*/  UMOV UR20, UR36 ;  /* 0x0000002400147c82 */ /* 0x000fe20008000000 */
[----:B------:R-:W-:Y:S01]  /*2120*/  UMOV UR12, UR36 ;  /* 0x00000024000c7c82 */ /* 0x000fe20008000000 */
[----:B------:R-:W-:Y:S01]  /*2130*/  UMOV UR9, UR17 ;  /* 0x0000001100097c82 */ /* 0x000fe20008000000 */
[----:B------:R-:W-:Y:S01]  /*2140*/  UMOV UR10, UR18 ;  /* 0x00000012000a7c82 */ /* 0x000fe20008000000 */
[----:B------:R1:W-:Y:S01]  /*2150*/  UTMALDG.3D.MULTICAST.2CTA [UR16], [UR14], UR4, desc[UR32] ;  /* 0x000020100e0073b4 */ /* 0x0003e20008211804 */
[----:B------:R-:W-:-:S04]  /*2160*/  UIADD3 UR7, UPT, UPT, UR7, 0x1, URZ ;  /* 0x0000000107077890 */ /* 0x000fc8000fffe0ff */
[----:B------:R-:W-:Y:S01]  /*2170*/  UISETP.NE.AND UP0, UPT, UR7, UR25, UPT ;  /* 0x000000190700728c */ /* 0x000fe2000bf05270 */
[----:B------:R3:W-:Y:S01]  /*2180*/  UTMALDG.3D.2CTA [UR8], [UR22], desc[UR32] ;  /* 0x00002008160075b4 */ /* 0x0007e20008211000 */
[----:B-1----:R-:W-:-:S07]  /*2190*/  UMOV UR4, UR6 ;  /* 0x0000000600047c82 */ /* 0x002fce0008000000 */
[----:B---3--:R-:W-:Y:S05]  /*21a0*/  BRA.U UP0, `(.L_x_38) ;  /* 0xfffffffd00487547 */ /* 0x008fea000b83ffff */
.L_x_32:
[C---:B------:R-:W-:Y:S01]  /*21b0*/  LEA R3, R11.reuse, UR13, 0x3 ;  /* 0x0000000d0b037c11 */ /* 0x040fe2000f8e18ff */
[----:B------:R-:W-:Y:S01]  /*21c0*/  NOP ;  /* 0x0000000000007918 */ /* 0x000fe20000000000 */
[----:B-1----:R-:W-:Y:S02]  /*21d0*/  SHF.L.U32 R0, R10, 0x1f, RZ ;  /* 0x0000001f0a007819 */ /* 0x002fe400000006ff */
[----:B------:R-:W-:Y:S02]  /*21e0*/  LEA R5, R11, UR13, 0x4 ;  /* 0x0000000d0b057c11 */ /* 0x000fe4000f8e20ff */
[----:B--2-4-:R-:W1:Y:S02]  /*21f0*/  SYNCS.PHASECHK.TRANS64.TRYWAIT P0, [R3+URZ+0x90], R0 ;  /* 0x00009000030075a7 */ /* 0x014e6400080011ff */
[----:B-1----:R-:W-:Y:S05]  /*2200*/  @!P0 BRA `(.L_x_39) ;  /* 0x0000007c00408947 */ /* 0x002fea0003800000 */
.L_x_146:
[----:B------:R-:W2:Y:S01]  /*2210*/  LDS.128 R4, [R5+0x120] ;  /* 0x0001200005047984 */ /* 0x000ea20000000c00 */
[----:B------:R-:W-:Y:S01]  /*2220*/  UISETP.GE.AND UP0, UPT, UR45, 0x1, UPT ;  /* 0x000000012d00788c */ /* 0x000fe2000bf06270 */
[----:B------:R-:W-:Y:S01]  /*2230*/  @!PT LDS RZ, [RZ] ;  /* 0x00000000fffff984 */ /* 0x000fe20000000800 */
[----:B------:R-:W-:Y:S01]  /*2240*/  @!PT LDS RZ, [RZ] ;  /* 0x00000000fffff984 */ /* 0x000fe20000000800 */
[----:B------:R-:W-:Y:S01]  /*2250*/  @!PT LDS RZ, [RZ] ;  /* 0x00000000fffff984 */ /* 0x000fe20000000800 */
[----:B------:R-:W-:Y:S01]  /*2260*/  @!PT LDS RZ, [RZ] ;  /* 0x00000000fffff984 */ /* 0x000fe20000000800 */
[----:B------:R3:W-:Y:S06]  /*2270*/  MEMBAR.ALL.CTA ;  /* 0x0000000000007992 */ /* 0x0007ec0000008000 */
[----:B---3--:R-:W3:Y:S01]  /*2280*/  FENCE.VIEW.ASYNC.S ;  /* 0x00000000000073c6 */ /* 0x008ee20000000000 */
[----:B--2---:R-:W-:-:S13]  /*2290*/  LOP3.LUT P0, RZ, R6, 0x1, RZ, 0xc0, !PT ;  /* 0x0000000106ff7812 */ /* 0x004fda000780c0ff */
[----:B---3--:R-:W-:Y:S01]  /*22a0*/  VOTEU.ANY UP1, P0 ;  /* 0x0000000000ff7886 */ /* 0x008fe20000020100 */
[----:B------:R-:W-:-:S13]  /*22b0*/  PLOP3.LUT P0, PT, PT, PT, UP1, 0x80, 0x8 ;  /* 0x000000000008781c */ /* 0x000fda0003f0f018 */
[----:B-1----:R-:W-:Y:S02]  /*22c0*/  @P0 LOP3.LUT R0, R5, 0xffff, RZ, 0xc0, !PT ;  /* 0x0000ffff05000812 */ /* 0x002fe400078ec0ff */
[----:B------:R-:W-:Y:S02]  /*22d0*/  @P0 MOV R2, R4 ;  /* 0x0000000400020202 */ /* 0x000fe40000000f00 */
[----:B------:R-:W-:Y:S01]  /*22e0*/  @P0 R2UR UR5, R0 ;  /* 0x00000000000502ca */ /* 0x000fe200000e0000 */
[----:B------:R-:W-:Y:S01]  /*22f0*/  VIADD R0, R3, 0xa0 ;  /* 0x000000a003007836 */ /* 0x000fe20000000000 */
[----:B------:R-:W-:Y:S02]  /*2300*/  @P0 SHF.R.U32.HI R4, RZ, 0x10, R5 ;  /* 0x00000010ff040819 */ /* 0x000fe40000011605 */
[----:B------:R-:W-:Y:S02]  /*2310*/  @P0 R2UR UR7, R2 ;  /* 0x00000000020702ca */ /* 0x000fe400000e0000 */
[----:B------:R-:W-:-:S02]  /*2320*/  PRMT R0, RZ, 0x654, R0 ;  /* 0x00000654ff007816 */ /* 0x000fc40000000000 */
[----:B------:R-:W-:Y:S02]  /*2330*/  @P0 R2UR UR4, R4 ;  /* 0x00000000040402ca */ /* 0x000fe400000e0000 */
[----:B------:R1:W-:Y:S03]  /*2340*/  SYNCS.ARRIVE.TRANS64.RED.A1T0 RZ, [R0+URZ], RZ ;  /* 0x000000ff00ff79a7 */ /* 0x0003e600081004ff */
[----:B------:R-:W-:-:S04]  /*2350*/  @UP1 UMOV UR31, UR5 ;  /* 0x00000005001f1c82 */ /* 0x000fc80008000000 */
[----:B------:R-:W-:-:S04]  /*2360*/  @UP1 UMOV UR37, UR7 ;  /* 0x0000000700251c82 */ /* 0x000fc80008000000 */
[----:B------:R-:W-:Y:S01]  /*2370*/  @UP1 UMOV UR36, UR4 ;  /* 0x0000000400241c82 */ /* 0x000fe20008000000 */
[----:B------:R-:W-:Y:S05]  /*2380*/  BRA.U !UP0, `(.L_x_40) ;  /* 0x0000000108d47547 */ /* 0x000fea000b800000 */
[----:B------:R-:W2:Y:S01]  /*2390*/  LDCU.128 UR16, c[0x0][0xb10] ;  /* 0x00016200ff1077ac */ /* 0x000ea20008000c00 */
[----:B------:R-:W3:Y:S01]  /*23a0*/  LDCU UR12, c[0x0][0xb20] ;  /* 0x00016400ff0c77ac */ /* 0x000ee20008000800 */
[----:B------:R-:W4:Y:S01]  /*23b0*/  LDCU UR20, c[0x0][0xb0c] ;  /* 0x00016180ff1477ac */ /* 0x000f220008000800 */
[----:B------:R-:W1:Y:S01]  /*23c0*/  LDCU.64 UR8, c[0x0][0xb28] ;  /* 0x00016500ff0877ac */ /* 0x000e620008000a00 */
[----:B------:R-:W-:Y:S02]  /*23d0*/  UISETP.NE.AND UP3, UPT, UR45, 0x1, UPT ;  /* 0x000000012d00788c */ /* 0x000fe4000bf65270 */
[----:B--2---:R-:W-:Y:S02]  /*23e0*/  UIMAD.WIDE.U32 UR10, UR38, UR19, URZ ;  /* 0x00000013260a72a5 */ /* 0x004fe4000f8e00ff */
[----:B------:R-:W-:Y:S02]  /*23f0*/  UIMAD.WIDE.U32 UR4, UR39, UR16, URZ ;  /* 0x00000010270472a5 */ /* 0x000fe4000f8e00ff */
[----:B------:R-:W-:-:S02]  /*2400*/  UISETP.NE.AND UP0, UPT, UR18, 0x1, UPT ;  /* 0x000000011200788c */ /* 0x000fc4000bf05270 */
[----:B------:R-:W-:Y:S01]  /*2410*/  UIMAD.WIDE.U32 UR22, UR31, UR19, URZ ;  /* 0x000000131f1672a5 */ /* 0x000fe2000f8e00ff */
[----:B------:R-:W-:Y:S02]  /*2420*/  UMOV UR10, UR11 ;  /* 0x0000000b000a7c82 */ /* 0x000fe40008000000 */
[----:B------:R-:W-:Y:S01]  /*2430*/  UMOV UR4, UR5 ;  /* 0x0000000500047c82 */ /* 0x000fe20008000000 */
[----:B---3--:R-:W-:Y:S02]  /*2440*/  USHF.R.U32.HI UR10, URZ, UR12, UR10 ;  /* 0x0000000cff0a7299 */ /* 0x008fe4000801160a */
[----:B----4-:R-:W-:Y:S02]  /*2450*/  UISETP.NE.AND UP2, UPT, UR20, 0x1, UPT ;  /* 0x000000011400788c */ /* 0x010fe4000bf45270 */
[----:B------:R-:W-:Y:S02]  /*2460*/  USHF.R.U32.HI UR4, URZ, UR17, UR4 ;  /* 0x00000011ff047299 */ /* 0x000fe40008011604 */
[----:B------:R-:W-:-:S02]  /*2470*/  USEL UR5, UR38, UR10, !UP0 ;  /* 0x0000000a26057287 */ /* 0x000fc4000c000000 */
[----:B------:R-:W-:Y:S02]  /*2480*/  USEL UR7, UR39, UR4, !UP2 ;  /* 0x0000000427077287 */ /* 0x000fe4000d000000 */
[----:B-1----:R-:W-:Y:S01]  /*2490*/  UIMAD.WIDE.U32 UR10, UR5, UR8, URZ ;  /* 0x00000008050a72a5 */ /* 0x002fe2000f8e00ff */
[----:B------:R-:W-:Y:S01]  /*24a0*/  UMOV UR4, UR23 ;  /* 0x0000001700047c82 */ /* 0x000fe20008000000 */
[----:B------:R-:W-:Y:S02]  /*24b0*/  UIMAD.WIDE.U32 UR14, UR37, UR16, URZ ;  /* 0x00000010250e72a5 */ /* 0x000fe4000f8e00ff */
[----:B------:R-:W-:-:S03]  /*24c0*/  UIMAD.WIDE.U32 UR22, UR7, UR8, URZ ;  /* 0x00000008071672a5 */ /* 0x000fc6000f8e00ff */
[----:B------:R-:W-:Y:S01]  /*24d0*/  UMOV UR10, UR11 ;  /* 0x0000000b000a7c82 */ /* 0x000fe20008000000 */
[----:B------:R-:W-:Y:S02]  /*24e0*/  USHF.R.U32.HI UR4, URZ, UR12, UR4 ;  /* 0x0000000cff047299 */ /* 0x000fe40008011604 */
[----:B------:R-:W-:Y:S01]  /*24f0*/  @UP3 USHF.R.U32.HI UR5, URZ, UR9, UR10 ;  /* 0x00000009ff053299 */ /* 0x000fe2000801160a */
[----:B------:R-:W-:Y:S01]  /*2500*/  UMOV UR14, UR15 ;  /* 0x0000000f000e7c82 */ /* 0x000fe20008000000 */
[----:B------:R-:W-:Y:S01]  /*2510*/  UMOV UR22, UR23 ;  /* 0x0000001700167c82 */ /* 0x000fe20008000000 */
[----:B------:R-:W-:Y:S02]  /*2520*/  USHF.R.U32.HI UR17, URZ, UR17, UR14 ;  /* 0x00000011ff117299 */ /* 0x000fe4000801160e */
[----:B------:R-:W-:Y:S02]  /*2530*/  USEL UR4, UR31, UR4, !UP0 ;  /* 0x000000041f047287 */ /* 0x000fe4000c000000 */
[----:B------:R-:W-:-:S02]  /*2540*/  @UP3 USHF.R.U32.HI UR7, URZ, UR9, UR22 ;  /* 0x00000009ff073299 */ /* 0x000fc40008011616 */
[----:B------:R-:W-:Y:S02]  /*2550*/  UIMAD UR10, UR45, UR5, URZ ;  /* 0x000000052d0a72a4 */ /* 0x000fe4000f8e02ff */
[----:B------:R-:W-:Y:S02]  /*2560*/  USEL UR5, UR37, UR17, !UP2 ;  /* 0x0000001125057287 */ /* 0x000fe4000d000000 */
[----:B------:R-:W-:Y:S02]  /*2570*/  UIMAD UR12, UR45, UR7, URZ ;  /* 0x000000072d0c72a4 */ /* 0x000fe4000f8e02ff */
[----:B------:R-:W-:Y:S02]  /*2580*/  UISETP.GE.AND UP0, UPT, UR4, UR10, UPT ;  /* 0x0000000a0400728c */ /* 0x000fe4000bf06270 */
[----:B------:R-:W-:Y:S02]  /*2590*/  UIMAD.WIDE.U32 UR10, UR4, UR8, URZ ;  /* 0x00000008040a72a5 */ /* 0x000fe4000f8e00ff */
[----:B------:R-:W-:-:S02]  /*25a0*/  UISETP.GE.OR UP0, UPT, UR5, UR12, UP0 ;  /* 0x0000000c0500728c */ /* 0x000fc40008706670 */
[----:B------:R-:W-:Y:S02]  /*25b0*/  UIMAD.WIDE.U32 UR14, UR5, UR8, URZ ;  /* 0x00000008050e72a5 */ /* 0x000fe4000f8e00ff */
[----:B------:R-:W-:Y:S01]  /*25c0*/  UIADD3 UR12, UPT, UPT, -UR5, URZ, URZ ;  /* 0x000000ff050c7290 */ /* 0x000fe2000fffe1ff */
[----:B------:R-:W-:Y:S01]  /*25d0*/  UMOV UR10, UR11 ;  /* 0x0000000b000a7c82 */ /* 0x000fe20008000000 */
[----:B------:R-:W-:Y:S02]  /*25e0*/  UIADD3 UR11, UPT, UPT, -UR4, URZ, URZ ;  /* 0x000000ff040b7290 */ /* 0x000fe4000fffe1ff */
[----:B------:R-:W-:-:S03]  /*25f0*/  USHF.R.U32.HI UR10, URZ, UR9, UR10 ;  /* 0x00000009ff0a7299 */ /* 0x000fc6000801160a */
[----:B------:R-:W-:Y:S01]  /*2600*/  @!UP0 UMOV UR8, UR15 ;  /* 0x0000000f00088c82 */ /* 0x000fe20008000000 */
[----:B------:R-:W-:Y:S02]  /*2610*/  UIMAD UR11, UR18, UR11, UR31 ;  /* 0x0000000b120b72a4 */ /* 0x000fe4000f8e021f */
[----:B------:R-:W-:Y:S02]  /*2620*/  USEL UR10, UR4, UR10, !UP3 ;  /* 0x0000000a040a7287 */ /* 0x000fe4000d800000 */
[----:B------:R-:W-:Y:S02]  /*2630*/  @!UP0 USHF.R.U32.HI UR8, URZ, UR9, UR8 ;  /* 0x00000009ff088299 */ /* 0x000fe40008011608 */
[----:B------:R-:W-:Y:S02]  /*2640*/  UIADD3 UR9, UPT, UPT, -UR10, URZ, URZ ;  /* 0x000000ff0a097290 */ /* 0x000fe4000fffe1ff */
[----:B------:R-:W-:Y:S02]  /*2650*/  @!UP0 USEL UR8, UR5, UR8, !UP3 ;  /* 0x0000000805088287 */ /* 0x000fe4000d800000 */
[----:B------:R-:W-:-:S02]  /*2660*/  UIMAD UR9, UR45, UR9, UR4 ;  /* 0x000000092d0972a4 */ /* 0x000fc4000f8e0204 */
[----:B------:R-:W-:Y:S02]  /*2670*/  @!UP0 UIADD3 UR10, UPT, UPT, UR10, -UR8, URZ ;  /* 0x800000080a0a8290 */ /* 0x000fe4000fffe0ff */
[----:B------:R-:W-:Y:S02]  /*2680*/  @!UP0 UIMAD UR8, UR9, UR7, UR8 ;  /* 0x00000007090882a4 */ /* 0x000fe4000f8e0208 */
[----:B------:R-:W-:Y:S02]  /*2690*/  @!UP0 UIMAD UR4, UR45, UR10, UR5 ;  /* 0x0000000a2d0482a4 */ /* 0x000fe4000f8e0205 */
[----:B------:R-:W-:Y:S02]  /*26a0*/  UIMAD UR7, UR20, UR12, UR37 ;  /* 0x0000000c140772a4 */ /* 0x000fe4000f8e0225 */
[----:B------:R-:W-:Y:S01]  /*26b0*/  UIMAD UR31, UR4, UR18, UR11 ;  /* 0x00000012041f72a4 */ /* 0x000fe2000f8e020b */
[----:B------:R-:W-:Y:S02]  /*26c0*/  @!UP0 UMOV UR5, UR8 ;  /* 0x0000000800058c82 */ /* 0x000fe40008000000 */
[----:B------:R-:W-:-:S12]  /*26d0*/  UIMAD UR37, UR5, UR20, UR7 ;  /* 0x00000014052572a4 */ /* 0x000fd8000f8e0207 */
.L_x_40:
[----:B------:R-:W2:Y:S02]  /*26e0*/  LDCU UR4, c[0x0][0xb30] ;  /* 0x00016600ff0477ac */ /* 0x000ea40008000800 */
[----:B--2---:R-:W-:-:S09]  /*26f0*/  UISETP.NE.AND UP0, UPT, UR4, 0x1, UPT ;  /* 0x000000010400788c */ /* 0x004fd2000bf05270 */
[----:B------:R-:W-:Y:S05]  /*2700*/  BRA.U UP0, `(.L_x_41) ;  /* 0x0000000100447547 */ /* 0x000fea000b800000 */
[----:B------:R-:W2:Y:S01]  /*2710*/  LDCU.128 UR16, c[0x0][0xb10] ;  /* 0x00016200ff1077ac */ /* 0x000ea20008000c00 */
[----:B------:R-:W3:Y:S01]  /*2720*/  LDCU UR10, c[0x0][0xb0c] ;  /* 0x00016180ff0a77ac */ /* 0x000ee20008000800 */
[----:B------:R-:W4:Y:S01]  /*2730*/  LDCU UR7, c[0x0][0xb20] ;  /* 0x00016400ff0777ac */ /* 0x000f220008000800 */
[----:B--2---:R-:W-:Y:S02]  /*2740*/  UIMAD.WIDE.U32 UR8, UR37, UR16, URZ ;  /* 0x00000010250872a5 */ /* 0x004fe4000f8e00ff */
[----:B------:R-:W-:Y:S02]  /*2750*/  UIMAD.WIDE.U32 UR4, UR31, UR19, URZ ;  /* 0x000000131f0472a5 */ /* 0x000fe4000f8e00ff */
[----:B---3--:R-:W-:Y:S02]  /*2760*/  UISETP.NE.AND UP2, UPT, UR10, 0x1, UPT ;  /* 0x000000010a00788c */ /* 0x008fe4000bf45270 */
[----:B------:R-:W-:Y:S01]  /*2770*/  UISETP.NE.AND UP0, UPT, UR18, 0x1, UPT ;  /* 0x000000011200788c */ /* 0x000fe2000bf05270 */
[----:B------:R-:W-:-:S02]  /*2780*/  UMOV UR8, UR9 ;  /* 0x0000000900087c82 */ /* 0x000fc40008000000 */
[----:B------:R-:W-:Y:S01]  /*2790*/  UMOV UR4, UR5 ;  /* 0x0000000500047c82 */ /* 0x000fe20008000000 */
[----:B------:R-:W-:Y:S02]  /*27a0*/  USHF.R.U32.HI UR17, URZ, UR17, UR8 ;  /* 0x00000011ff117299 */ /* 0x000fe40008011608 */
[----:B----4-:R-:W-:Y:S02]  /*27b0*/  USHF.R.U32.HI UR4, URZ, UR7, UR4 ;  /* 0x00000007ff047299 */ /* 0x010fe40008011604 */
[----:B------:R-:W-:Y:S02]  /*27c0*/  USEL UR5, UR37, UR17, !UP2 ;  /* 0x0000001125057287 */ /* 0x000fe4000d000000 */
[----:B------:R-:W-:-:S04]  /*27d0*/  USEL UR4, UR31, UR4, !UP0 ;  /* 0x000000041f047287 */ /* 0x000fc8000c000000 */
[----:B------:R-:W-:Y:S02]  /*27e0*/  UIADD3 UR7, UPT, UPT, UR5, -UR4, URZ ;  /* 0x8000000405077290 */ /* 0x000fe4000fffe0ff */
[----:B------:R-:W-:Y:S02]  /*27f0*/  UIADD3 UR4, UPT, UPT, -UR5, UR4, URZ ;  /* 0x0000000405047290 */ /* 0x000fe4000fffe1ff */
[----:B------:R-:W-:Y:S02]  /*2800*/  UIMAD UR31, UR7, UR18, UR31 ;  /* 0x00000012071f72a4 */ /* 0x000fe4000f8e021f */
[----:B------:R-:W-:-:S12]  /*2810*/  UIMAD UR37, UR4, UR10, UR37 ;  /* 0x0000000a042572a4 */ /* 0x000fd8000f8e0225 */
.L_x_41:
[----:B------:R-:W-:Y:S01]  /*2820*/  VIADD R11, R11, 0x1 ;  /* 0x000000010b0b7836 */ /* 0x000fe20000000000 */
[----:B------:R-:W-:Y:S01]  /*2830*/  R2UR UR4, R88 ;  /* 0x00000000580472ca */ /* 0x000fe200000e0000 */
[----:B------:R-:W-:Y:S01]  /*2840*/  UIADD3 UR32, UPT, UPT, UR31, UR59, URZ ;  /* 0x0000003b1f207290 */ /* 0x000fe2000fffe0ff */
[----:B------:R-:W-:Y:S02]  /*2850*/  PLOP3.LUT P1, PT, PT, PT, PT, 0x80, 0x8 ;  /* 0x000000000008781c */ /* 0x000fe40003f2f070 */
[----:B------:R-:W-:-:S04]  /*2860*/  ISETP.NE.AND P0, PT, R11, 0x2, PT ;  /* 0x000000020b00780c */ /* 0x000fc80003f05270 */
[----:B------:R-:W-:Y:S02]  /*2870*/  SEL R3, RZ, 0x1, P0 ;  /* 0x00000001ff037807 */ /* 0x000fe40000000000 */
[----:B------:R-:W-:Y:S02]  /*2880*/  SEL R11, R11, RZ, P0 ;  /* 0x000000ff0b0b7207 */ /* 0x000fe40000000000 */
[----:B------:R-:W-:Y:S01]  /*2890*/  LOP3.LUT R10, R10, R3, RZ, 0x3c, !PT ;  /* 0x000000030a0a7212 */ /* 0x000fe200078e3cff */
[----:B------:R-:W-:Y:S01]  /*28a0*/  UIADD3 UR20, UPT, UPT, UR37, UR4, URZ ;  /* 0x0000000425147290 */ /* 0x000fe2000fffe0ff */
[----:B------:R-:W-:Y:S11]  /*28b0*/  BRA.U UP1, `(.L_x_42) ;  /* 0xfffffff101447547 */ /* 0x000ff6000b83ffff */
[----:B------:R-:W-:Y:S01]  /*28c0*/  UIADD3 UR13, UPT, UPT, UR13, 0x20, URZ ;  /* 0x000000200d0d7890 */ /* 0x000fe2000fffe0ff */
[----:B------:R-:W-:-:S03]  /*28d0*/  SHF.L.U32 R3, R12, 0x1f, RZ ;  /* 0x0000001f0c037819 */ /* 0x000fc600000006ff */
[----:B------:R-:W-:-:S09]  /*28e0*/  ULEA UR4, UR6, UR13, 0x3 ;  /* 0x0000000d06047291 */ /* 0x000fd2000f8e18ff */
[----:B------:R-:W2:Y:S02]  /*28f0*/  SYNCS.PHASECHK.TRANS64.TRYWAIT P0, [UR4], R3 ;  /* 0x00000003ff0075a7 */ /* 0x000ea40008001104 */
[----:B--2---:R-:W-:Y:S05]  /*2900*/  @!P0 BRA `(.L_x_43) ;  /* 0x0000007400948947 */ /* 0x004fea0003800000 */
.L_x_148:
[----:B------:R-:W-:-:S04]  /*2910*/  UIADD3 UR4, UPT, UPT, UR6, 0x1, URZ ;  /* 0x0000000106047890 */ /* 0x000fc8000fffe0ff */
[----:B------:R-:W-:-:S04]  /*2920*/  UISETP.NE.AND UP0, UPT, UR4, 0x4, UPT ;  /* 0x000000040400788c */ /* 0x000fc8000bf05270 */
[----:B------:R-:W-:Y:S02]  /*2930*/  USEL UR6, URZ, 0x1, UP0 ;  /* 0x00000001ff067887 */ /* 0x000fe40008000000 */
[----:B------:R-:W-:-:S04]  /*2940*/  USEL UR4, UR4, URZ, UP0 ;  /* 0x000000ff04047287 */ /* 0x000fc80008000000 */
[----:B------:R-:W-:Y:S01]  /*2950*/  ULEA UR5, UR4, UR13, 0x3 ;  /* 0x0000000d04057291 */ /* 0x000fe2000f8e18ff */
[----:B------:R-:W-:-:S04]  /*2960*/  LOP3.LUT R2, R12, UR6, RZ, 0x3c, !PT ;  /* 0x000000060c027c12 */ /* 0x000fc8000f8e3cff */
[----:B-1----:R-:W-:-:S04]  /*2970*/  SHF.L.U32 R3, R2, 0x1f, RZ ;  /* 0x0000001f02037819 */ /* 0x002fc800000006ff */
[----:B------:R-:W1:Y:S02]  /*2980*/  SYNCS.PHASECHK.TRANS64.TRYWAIT P0, [UR5], R3 ;  /* 0x00000003ff0075a7 */ /* 0x000e640008001105 */
[----:B-1----:R-:W-:Y:S05]  /*2990*/  @!P0 BRA `(.L_x_44) ;  /* 0x0000007400888947 */ /* 0x002fea0003800000 */
.L_x_150:
        /* <DEDUP_REMOVED lines=9> */
.L_x_152:
[----:B------:R-:W-:-:S04]  /*2a30*/  UIADD3 UR4, UPT, UPT, UR4, 0x1, URZ ;  /* 0x0000000104047890 */ /* 0x000fc8000fffe0ff */
[----:B------:R-:W-:-:S04]  /*2a40*/  UISETP.NE.AND UP0, UPT, UR4, 0x4, UPT ;  /* 0x000000040400788c */ /* 0x000fc8000bf05270 */
[----:B------:R-:W-:Y:S02]  /*2a50*/  USEL UR5, URZ, 0x1, UP0 ;  /* 0x00000001ff057887 */ /* 0x000fe40008000000 */
[----:B------:R-:W-:-:S04]  /*2a60*/  USEL UR4, UR4, URZ, UP0 ;  /* 0x000000ff04047287 */ /* 0x000fc80008000000 */
[----:B------:R-:W-:Y:S01]  /*2a70*/  ULEA UR4, UR4, UR13, 0x3 ;  /* 0x0000000d04047291 */ /* 0x000fe2000f8e18ff */
[----:B-1----:R-:W-:-:S04]  /*2a80*/  LOP3.LUT R3, R2, UR5, RZ, 0x3c, !PT ;  /* 0x0000000502037c12 */ /* 0x002fc8000f8e3cff */
[----:B------:R-:W-:Y:S01]  /*2a90*/  SHF.L.U32 R3, R3, 0x1f, RZ ;  /* 0x0000001f03037819 */ /* 0x000fe200000006ff */
[----:B------:R-:W-:-:S07]  /*2aa0*/  IMAD.U32 R0, RZ, RZ, UR4 ;  /* 0x00000004ff007e24 */ /* 0x000fce000f8e00ff */
.L_x_46:
[----:B-1----:R1:W2:Y:S02]  /*2ab0*/  SYNCS.PHASECHK.TRANS64.TRYWAIT P0, [R0+URZ], R3 ;  /* 0x00000003000075a7 */ /* 0x0022a400080011ff */
[----:B--2---:R-:W-:Y:S05]  /*2ac0*/  @!P0 NANOSLEEP.SYNCS 0x989680 ;  /* 0x009896800000895d */ /* 0x004fea0003900000 */
[----:B------:R-:W2:Y:S02]  /*2ad0*/  @!P0 SYNCS.PHASECHK.TRANS64 P0, [R0+URZ], R3 ;  /* 0x00000003000085a7 */ /* 0x000ea400080010ff */
[----:B--2---:R-:W-:Y:S05]  /*2ae0*/  @P0 EXIT ;  /* 0x000000000000094d */ /* 0x004fea0003800000 */
[----:B------:R-:W-:Y:S05]  /*2af0*/  BRA `(.L_x_46) ;  /* 0xfffffffc00ec7947 */ /* 0x000fea000383ffff */
.L_x_22:
[----:B------:R-:W-:-:S04]  /*2b00*/  UISETP.NE.AND UP0, UPT, UR58, URZ, UPT ;  /* 0x000000ff3a00728c */ /* 0x000fc8000bf05270 */
[----:B------:R-:W-:-:S09]  /*2b10*/  UISETP.NE.OR UP0, UPT, UR13, 0x1, UP0 ;  /* 0x000000010d00788c */ /* 0x000fd20008705670 */
[----:B------:R-:W-:Y:S05]  /*2b20*/  BRA.U UP0, `(.L_x_47) ;  /* 0x0000000500487547 */ /* 0x000fea000b800000 */
[----:B------:R-:W-:Y:S01]  /*2b30*/  ISETP.GE.U32.AND P2, PT, R0, 0x4, PT ;  /* 0x000000040000780c */ /* 0x000fe20003f46070 */
[----:B------:R-:W-:Y:S01]  /*2b40*/  IMAD.MOV.U32 R12, RZ, RZ, 0x1 ;  /* 0x00000001ff0c7424 */ /* 0x000fe200078e00ff */
[----:B------:R-:W-:Y:S02]  /*2b50*/  CS2R R10, SRZ ;  /* 0x00000000000a7805 */ /* 0x000fe4000001ff00 */
[----:B------:R-:W-:Y:S01]  /*2b60*/  CS2R R8, SRZ ;  /* 0x0000000000087805 */ /* 0x000fe2000001ff00 */
[----:B------:R-:W-:Y:S01]  /*2b70*/  UMOV UR4, 0x400 ;  /* 0x0000040000047882 */ /* 0x000fe20000000000 */
[----:B------:R-:W-:Y:S01]  /*2b80*/  UMOV UR5, URZ ;  /* 0x000000ff00057c82 */ /* 0x000fe20008000000 */
[----:B------:R-:W-:-:S12]  /*2b90*/  ULEA UR6, UR58, UR4, 0x18 ;  /* 0x000000043a067291 */ /* 0x000fd8000f8ec0ff */
.L_x_51:
[----:B------:R-:W-:Y:S02]  /*2ba0*/  LEA R2, R8, UR6, 0x3 ;  /* 0x0000000608027c11 */ /* 0x000fe4000f8e18ff */
[----:B------:R-:W-:-:S03]  /*2bb0*/  SHF.L.U32 R5, R9, 0x1f, RZ ;  /* 0x0000001f09057819 */ /* 0x000fc600000006ff */
[----:B------:R-:W-:Y:S01]  /*2bc0*/  VIADD R4, R2, 0x100 ;  /* 0x0000010002047836 */ /* 0x000fe20000000000 */
[----:B------:R-:W1:Y:S02]  /*2bd0*/  SYNCS.PHASECHK.TRANS64.TRYWAIT P0, [R2+URZ+0xf0], R5 ;  /* 0x0000f005020075a7 */ /* 0x000e6400080011ff */
[----:B-1----:R-:W-:Y:S05]  /*2be0*/  @!P0 BRA `(.L_x_48) ;  /* 0x0000007400248947 */ /* 0x002fea0003800000 */
.L_x_153:
[----:B------:R-:W-:Y:S01]  /*2bf0*/  ULEA UR4, UR5, UR6, 0x3 ;  /* 0x0000000605047291 */ /* 0x000fe2000f8e18ff */
[----:B------:R-:W-:Y:S02]  /*2c00*/  PRMT R4, RZ, 0x654, R4 ;  /* 0x00000654ff047816 */ /* 0x000fe40000000004 */
[----:B-1----:R-:W-:Y:S01]  /*2c10*/  SHF.L.U32 R5, R12, 0x1f, RZ ;  /* 0x0000001f0c057819 */ /* 0x002fe200000006ff */
[----:B------:R-:W-:Y:S01]  /*2c20*/  UIADD3 UR7, UPT, UPT, UR4, 0x90, URZ ;  /* 0x0000009004077890 */ /* 0x000fe2000fffe0ff */
[----:B------:R1:W-:Y:S05]  /*2c30*/  SYNCS.ARRIVE.TRANS64.RED.A1T0 RZ, [R4+URZ], RZ ;  /* 0x000000ff04ff79a7 */ /* 0x0003ea00081004ff */
[----:B------:R-:W-:Y:S01]  /*2c40*/  IMAD.U32 R7, RZ, RZ, UR7 ;  /* 0x00000007ff077e24 */ /* 0x000fe2000f8e00ff */
[----:B------:R-:W2:Y:S04]  /*2c50*/  SYNCS.PHASECHK.TRANS64.TRYWAIT P0, [UR4+0xa0], R5 ;  /* 0x0000a005ff0075a7 */ /* 0x000ea80008001104 */
[----:B------:R-:W-:Y:S01]  /*2c60*/  PRMT R6, R0, 0x654, R7 ;  /* 0x0000065400067816 */ /* 0x000fe20000000007 */
[----:B-1----:R-:W-:Y:S01]  /*2c70*/  @!P2 IMAD.MOV.U32 R4, RZ, RZ, 0x10 ;  /* 0x00000010ff04a424 */ /* 0x002fe200078e00ff */
[----:B--2---:R-:W-:Y:S06]  /*2c80*/  @!P0 BRA `(.L_x_49) ;  /* 0x0000007400108947 */ /* 0x004fec0003800000 */
.L_x_155:
[----:B------:R-:W-:Y:S01]  /*2c90*/  ULEA UR8, UR5, UR6, 0x4 ;  /* 0x0000000605087291 */ /* 0x000fe2000f8e20ff */
[----:B------:R-:W-:Y:S01]  /*2ca0*/  SEL R3, R6, R3, !P2 ;  /* 0x0000000306037207 */ /* 0x000fe20005000000 */
[----:B------:R-:W-:Y:S01]  /*2cb0*/  UIADD3 UR9, UPT, UPT, UR4, 0x90, URZ ;  /* 0x0000009004097890 */ /* 0x000fe2000fffe0ff */
[----:B-1----:R-:W-:Y:S01]  /*2cc0*/  LEA R2, R11, UR6, 0x3 ;  /* 0x000000060b027c11 */ /* 0x002fe2000f8e18ff */
[----:B------:R-:W-:Y:S01]  /*2cd0*/  UIADD3 UR8, UPT, UPT, UR8, 0x120, URZ ;  /* 0x0000012008087890 */ /* 0x000fe2000fffe0ff */
[----:B------:R-:W-:Y:S01]  /*2ce0*/  SHF.L.U32 R5, R10, 0x1f, RZ ;  /* 0x0000001f0a057819 */ /* 0x000fe200000006ff */
[----:B------:R1:W-:Y:S01]  /*2cf0*/  @!P2 SYNCS.ARRIVE.TRANS64.RED RZ, [R3+URZ], R4 ;  /* 0x0000000403ffa9a7 */ /* 0x0003e200080004ff */
[----:B------:R-:W-:Y:S01]  /*2d00*/  UIADD3 UR4, UPT, UPT, UR5, 0x1, URZ ;  /* 0x0000000105047890 */ /* 0x000fe2000fffe0ff */
[----:B------:R-:W-:-:S03]  /*2d10*/  VIADD R8, R8, 0x1 ;  /* 0x0000000108087836 */ /* 0x000fc60000000000 */
[----:B------:R-:W-:Y:S02]  /*2d20*/  UISETP.NE.AND UP0, UPT, UR4, 0x2, UPT ;  /* 0x000000020400788c */ /* 0x000fe4000bf05270 */
[----:B------:R-:W-:Y:S06]  /*2d30*/  UGETNEXTWORKID.BROADCAST [UR8], [UR9] ;  /* 0x00000000080073ca */ /* 0x000fec0008000100 */
[----:B------:R-:W-:Y:S01]  /*2d40*/  USEL UR7, URZ, 0x1, UP0 ;  /* 0x00000001ff077887 */ /* 0x000fe20008000000 */
[----:B------:R-:W-:Y:S01]  /*2d50*/  ISETP.NE.AND P0, PT, R8, 0x2, PT ;  /* 0x000000020800780c */ /* 0x000fe20003f05270 */
[----:B------:R-:W-:Y:S01]  /*2d60*/  USEL UR5, UR4, URZ, UP0 ;  /* 0x000000ff04057287 */ /* 0x000fe20008000000 */
[----:B------:R-:W2:Y:S03]  /*2d70*/  SYNCS.PHASECHK.TRANS64.TRYWAIT P1, [R2+URZ+0x90], R5 ;  /* 0x00009005020075a7 */ /* 0x000ea600080211ff */
[----:B------:R-:W-:Y:S01]  /*2d80*/  LOP3.LUT R12, R12, UR7, RZ, 0x3c, !PT ;  /* 0x000000070c0c7c12 */ /* 0x000fe2000f8e3cff */
[----:B-12---:R-:W-:Y:S07]  /*2d90*/  @!P1 BRA `(.L_x_50) ;  /* 0x0000007000e49947 */ /* 0x006fee0003800000 */
.L_x_156:
[C---:B------:R-:W-:Y:S01]  /*2da0*/  LEA R4, R11.reuse, UR6, 0x4 ;  /* 0x000000060b047c11 */ /* 0x040fe2000f8e20ff */
[----:B-1----:R-:W-:Y:S01]  /*2db0*/  VIADD R2, R2, 0xa0 ;  /* 0x000000a002027836 */ /* 0x002fe20000000000 */
[----:B------:R-:W-:Y:S01]  /*2dc0*/  SEL R8, R8, RZ, P0 ;  /* 0x000000ff08087207 */ /* 0x000fe20000000000 */
[----:B------:R-:W-:-:S03]  /*2dd0*/  VIADD R11, R11, 0x1 ;  /* 0x000000010b0b7836 */ /* 0x000fc60000000000 */
[----:B------:R-:W1:Y:S01]  /*2de0*/  LDS.128 R4, [R4+0x120] ;  /* 0x0001200004047984 */ /* 0x000e620000000c00 */
[----:B------:R-:W-:Y:S02]  /*2df0*/  PRMT R2, RZ, 0x654, R2 ;  /* 0x00000654ff027816 */ /* 0x000fe40000000002 */
[C---:B------:R-:W-:Y:S01]  /*2e00*/  ISETP.NE.AND P1, PT, R11.reuse, 0x2, PT ;  /* 0x000000020b00780c */ /* 0x040fe20003f25270 */
[----:B------:R-:W-:Y:S01]  /*2e10*/  @!PT LDS RZ, [RZ] ;  /* 0x00000000fffff984 */ /* 0x000fe20000000800 */
[----:B------:R-:W-:Y:S01]  /*2e20*/  @!PT LDS RZ, [RZ] ;  /* 0x00000000fffff984 */ /* 0x000fe20000000800 */
[----:B------:R-:W-:Y:S01]  /*2e30*/  @!PT LDS RZ, [RZ] ;  /* 0x00000000fffff984 */ /* 0x000fe20000000800 */
[----:B------:R-:W-:Y:S01]  /*2e40*/  @!PT LDS RZ, [RZ] ;  /* 0x00000000fffff984 */ /* 0x000fe20000000800 */
[----:B------:R2:W-:Y:S06]  /*2e50*/  MEMBAR.ALL.CTA ;  /* 0x0000000000007992 */ /* 0x0005ec0000008000 */
[----:B--2---:R-:W2:Y:S01]  /*2e60*/  FENCE.VIEW.ASYNC.S ;  /* 0x00000000000073c6 */ /* 0x004ea20000000000 */
[----:B------:R-:W-:Y:S01]  /*2e70*/  SEL R11, R11, RZ, P1 ;  /* 0x000000ff0b0b7207 */ /* 0x000fe20000800000 */
[----:B--2---:R2:W-:Y:S01]  /*2e80*/  SYNCS.ARRIVE.TRANS64.RED.A1T0 RZ, [R2+URZ], RZ ;  /* 0x000000ff02ff79a7 */ /* 0x0045e200081004ff */
[----:B-1----:R-:W-:-:S02]  /*2e90*/  LOP3.LUT P3, RZ, R6, 0x1, RZ, 0xc0, !PT ;  /* 0x0000000106ff7812 */ /* 0x002fc4000786c0ff */
[----:B------:R-:W-:-:S04]  /*2ea0*/  SEL R5, RZ, 0x1, P1 ;  /* 0x00000001ff057807 */ /* 0x000fc80000800000 */
[----:B------:R-:W-:Y:S02]  /*2eb0*/  LOP3.LUT R10, R10, R5, RZ, 0x3c, !PT ;  /* 0x000000050a0a7212 */ /* 0x000fe400078e3cff */
[----:B--2---:R-:W-:-:S04]  /*2ec0*/  SEL R2, RZ, 0x1, P0 ;  /* 0x00000001ff027807 */ /* 0x004fc80000000000 */
[----:B------:R-:W-:Y:S01]  /*2ed0*/  LOP3.LUT R9, R9, R2, RZ, 0x3c, !PT ;  /* 0x0000000209097212 */ /* 0x000fe200078e3cff */
[----:B------:R-:W-:Y:S06]  /*2ee0*/  @P3 BRA `(.L_x_51) ;  /* 0xfffffffc002c3947 */ /* 0x000fec000383ffff */
[----:B------:R-:W-:Y:S01]  /*2ef0*/  ULEA UR4, UR5, UR6, 0x3 ;  /* 0x0000000605047291 */ /* 0x000fe2000f8e18ff */
[----:B------:R-:W-:-:S08]  /*2f00*/  SHF.L.U32 R3, R12, 0x1f, RZ ;  /* 0x0000001f0c037819 */ /* 0x000fd000000006ff */
[----:B------:R-:W1:Y:S02]  /*2f10*/  SYNCS.PHASECHK.TRANS64 P0, [UR4+0xa0], R3 ;  /* 0x0000a003ff0075a7 */ /* 0x000e640008001004 */
[----:B-1----:R-:W-:Y:S05]  /*2f20*/  @P0 BRA `(.L_x_52) ;  /* 0x0000000000080947 */ /* 0x002fea0003800000 */
[----:B------:R-:W1:Y:S02]  /*2f30*/  SYNCS.PHASECHK.TRANS64.TRYWAIT P0, [UR4+0xa0], R3 ;  /* 0x0000a003ff0075a7 */ /* 0x000e640008001104 */
[----:B-1----:R-:W-:Y:S05]  /*2f40*/  @!P0 BRA `(.L_x_53) ;  /* 0x00000070008c8947 */ /* 0x002fea0003800000 */
.L_x_52:
[----:B------:R-:W-:-:S04]  /*2f50*/  UIADD3 UR7, UPT, UPT, UR5, 0x1, URZ ;  /* 0x0000000105077890 */ /* 0x000fc8000fffe0ff */
[----:B------:R-:W-:-:S04]  /*2f60*/  UISETP.NE.AND UP0, UPT, UR7, 0x2, UPT ;  /* 0x000000020700788c */ /* 0x000fc8000bf05270 */
[----:B------:R-:W-:Y:S02]  /*2f70*/  USEL UR8, URZ, 0x1, UP0 ;  /* 0x00000001ff087887 */ /* 0x000fe40008000000 */
[----:B------:R-:W-:-:S04]  /*2f80*/  USEL UR7, UR7, URZ, UP0 ;  /* 0x000000ff07077287 */ /* 0x000fc80008000000 */
[----:B------:R-:W-:Y:S01]  /*2f90*/  ULEA UR7, UR7, UR6, 0x3 ;  /* 0x0000000607077291 */ /* 0x000fe2000f8e18ff */
[----:B-1----:R-:W-:-:S04]  /*2fa0*/  LOP3.LUT R3, R12, UR8, RZ, 0x3c, !PT ;  /* 0x000000080c037c12 */ /* 0x002fc8000f8e3cff */
[----:B------:R-:W-:-:S04]  /*2fb0*/  SHF.L.U32 R0, R3, 0x1f, RZ ;  /* 0x0000001f03007819 */ /* 0x000fc800000006ff */
[----:B------:R-:W1:Y:S02]  /*2fc0*/  SYNCS.PHASECHK.TRANS64 P0, [UR7+0xa0], R0 ;  /* 0x0000a000ff0075a7 */ /* 0x000e640008001007 */
[----:B-1----:R-:W-:Y:S05]  /*2fd0*/  @P0 EXIT ;  /* 0x000000000000094d */ /* 0x002fea0003800000 */
[----:B------:R-:W-:Y:S02]  /*2fe0*/  SHF.L.U32 R3, R3, 0x1f, RZ ;  /* 0x0000001f03037819 */ /* 0x000fe400000006ff */
[----:B------:R-:W-:-:S07]  /*2ff0*/  MOV R0, UR7 ;  /* 0x0000000700007c02 */ /* 0x000fce0008000f00 */
.L_x_54:
[----:B-1----:R1:W2:Y:S02]  /*3000*/  SYNCS.PHASECHK.TRANS64.TRYWAIT P0, [R0+URZ+0xa0], R3 ;  /* 0x0000a003000075a7 */ /* 0x0022a400080011ff */
[----:B--2---:R-:W-:Y:S05]  /*3010*/  @!P0 NANOSLEEP.SYNCS 0x989680 ;  /* 0x009896800000895d */ /* 0x004fea0003900000 */
[----:B------:R-:W2:Y:S02]  /*3020*/  @!P0 SYNCS.PHASECHK.TRANS64 P0, [R0+URZ+0xa0], R3 ;  /* 0x0000a003000085a7 */ /* 0x000ea400080010ff */
[----:B--2---:R-:W-:Y:S05]  /*3030*/  @P0 EXIT ;  /* 0x000000000000094d */ /* 0x004fea0003800000 */
[----:B------:R-:W-:Y:S05]  /*3040*/  BRA `(.L_x_54) ;  /* 0xfffffffc00ec7947 */ /* 0x000fea000383ffff */
.L_x_47:
[----:B------:R-:W-:Y:S05]  /*3050*/  BRA.U UP4, `(.L_x_55) ;  /* 0x0000001104a07547 */ /* 0x000fea000b800000 */
[----:B------:R-:W-:Y:S01]  /*3060*/  UMOV UR4, 0x40 ;  /* 0x0000004000047882 */ /* 0x000fe20000000000 */
[----:B------:R-:W-:Y:S01]  /*3070*/  NOP ;  /* 0x0000000000007918 */ /* 0x000fe20000000000 */
[----:B------:R-:W-:Y:S01]  /*3080*/  ULEA UR5, UR58, UR4, 0x18 ;  /* 0x000000043a057291 */ /* 0x000fe2000f8ec0ff */
[----:B------:R-:W-:Y:S02]  /*3090*/  UMOV UR6, 0x400 ;  /* 0x0000040000067882 */ /* 0x000fe40000000000 */
[----:B------:R-:W-:-:S06]  /*30a0*/  ULEA UR6, UR58, UR6, 0x18 ;  /* 0x000000063a067291 */ /* 0x000fcc000f8ec0ff */
[----:B------:R-:W1:Y:S02]  /*30b0*/  LDS.U8 R0, [UR5+0x1c] ;  /* 0x00001c05ff007984 */ /* 0x000e640008000000 */
[----:B-1----:R-:W-:-:S13]  /*30c0*/  ISETP.NE.AND P0, PT, R0, RZ, PT ;  /* 0x000000ff0000720c */ /* 0x002fda0003f05270 */
[----:B------:R-:W-:Y:S05]  /*30d0*/  @P0 BRA `(.L_x_56) ;  /* 0x0000000400080947 */ /* 0x000fea0003800000 */
[----:B------:R-:W-:Y:S02]  /*30e0*/  UISETP.NE.U32.AND UP1, UPT, UR33, 0x1, UPT ;  /* 0x000000012100788c */ /* 0x000fe4000bf25070 */
[----:B------:R-:W-:-:S07]  /*30f0*/  UIADD3 UR7, UPT, UPT, UR5, 0x8, URZ ;  /* 0x0000000805077890 */ /* 0x000fce000fffe0ff */
[----:B------:R-:W-:Y:S05]  /*3100*/  BRA.U !UP1, `(.L_x_57) ;  /* 0x00000001099c7547 */ /* 0x000fea000b800000 */
[----:B------:R-:W-:Y:S01]  /*3110*/  ELECT P0, URZ, PT ;  /* 0x0000000000ff782f */ /* 0x000fe20003800000 */
[----:B------:R-:W-:-:S12]  /*3120*/  BSSY B0, `(.L_x_57) ;  /* 0x0000025000007945 */ /* 0x000fd80003800000 */
[----:B------:R-:W-:Y:S05]  /*3130*/  @!P0 BRA `(.L_x_58) ;  /* 0x00000000008c8947 */ /* 0x000fea0003800000 */
[----:B------:R-:W-:-:S05]  /*3140*/  UMOV UR4, 0x10 ;  /* 0x0000001000047882 */ /* 0x000fca0000000000 */
[----:B------:R-:W-:Y:S04]  /*3150*/  DEPBAR.LE SB1, 0x36 ;  /* 0x00009d800000791a */ /* 0x000fe80000000000 */
[----:B------:R-:W1:Y:S02]  /*3160*/  UTCATOMSWS.2CTA.FIND_AND_SET.ALIGN UP0, UR4, UR4 ;  /* 0x00000004000475e3 */ /* 0x000e640008200800 */
[----:B-1----:R-:W-:Y:S01]  /*3170*/  MOV R11, UR4 ;  /* 0x00000004000b7c02 */ /* 0x002fe20008000f00 */
[----:B------:R-:W-:Y:S06]  /*3180*/  BRA.U UP0, `(.L_x_59) ;  /* 0x0000000100187547 */ /* 0x000fec000b800000 */
.L_x_60:
[----:B------:R-:W-:Y:S05]  /*3190*/  NANOSLEEP 0x64 ;  /* 0x000000640000795d */ /* 0x000fea0003800000 */
[----:B------:R-:W-:-:S05]  /*31a0*/  UMOV UR4, 0x10 ;  /* 0x0000001000047882 */ /* 0x000fca0000000000 */
[----:B------:R-:W-:Y:S04]  /*31b0*/  DEPBAR.LE SB1, 0x36 ;  /* 0x00009d800000791a */ /* 0x000fe80000000000 */
[----:B------:R-:W1:Y:S02]  /*31c0*/  UTCATOMSWS.2CTA.FIND_AND_SET.ALIGN UP0, UR4, UR4 ;  /* 0x00000004000475e3 */ /* 0x000e640008200800 */
[----:B-1----:R-:W-:Y:S01]  /*31d0*/  MOV R11, UR4 ;  /* 0x00000004000b7c02 */ /* 0x002fe20008000f00 */
[----:B------:R-:W-:Y:S05]  /*31e0*/  BRA.U !UP0, `(.L_x_60) ;  /* 0xfffffffd08e87547 */ /* 0x000fea000b83ffff */
.L_x_59:
[----:B------:R-:W1:Y:S01]  /*31f0*/  LDS R7, [UR5+0x10] ;  /* 0x00001005ff077984 */ /* 0x000e620008000800 */
[----:B------:R-:W-:Y:S01]  /*3200*/  IMAD.U32 R5, RZ, RZ, UR6 ;  /* 0x00000006ff057e24 */ /* 0x000fe2000f8e00ff */
[----:B------:R-:W-:-:S03]  /*3210*/  MOV R4, UR34 ;  /* 0x0000002200047c02 */ /* 0x000fc60008000f00 */
[----:B------:R-:W-:Y:S01]  /*3220*/  VIADD R5, R5, 0x140 ;  /* 0x0000014005057836 */ /* 0x000fe20000000000 */
[----:B-1----:R-:W-:-:S04]  /*3230*/  SHF.L.U32 R7, R7, 0x1f, RZ ;  /* 0x0000001f07077819 */ /* 0x002fc800000006ff */
[----:B------:R-:W1:Y:S02]  /*3240*/  SYNCS.PHASECHK.TRANS64.TRYWAIT P0, [UR5+0x8], R7 ;  /* 0x00000807ff0075a7 */ /* 0x000e640008001105 */
[----:B-1----:R-:W-:Y:S05]  /*3250*/  @P0 BRA `(.L_x_61) ;  /* 0x0000000000080947 */ /* 0x002fea0003800000 */
[----:B------:R-:W1:Y:S02]  /*3260*/  SYNCS.PHASECHK.TRANS64.TRYWAIT P0, [UR5+0x8], R7 ;  /* 0x00000807ff0075a7 */ /* 0x000e640008001105 */
[----:B-1----:R-:W-:Y:S05]  /*3270*/  @!P0 BRA `(.L_x_62) ;  /* 0x0000006c00d88947 */ /* 0x002fea0003800000 */
.L_x_61:
[----:B-1----:R-:W-:Y:S01]  /*3280*/  HFMA2 R0, -RZ, RZ, 0, 5.9604644775390625e-08 ;  /* 0x00000001ff007431 */ /* 0x002fe200000001ff */
[----:B------:R-:W-:Y:S01]  /*3290*/  UPRMT UR4, UR34, 0x654, UR7 ;  /* 0x0000065422047896 */ /* 0x000fe20008000007 */
[----:B------:R-:W-:Y:S01]  /*32a0*/  IMAD.MOV.U32 R8, RZ, RZ, 0xffff ;  /* 0x0000ffffff087424 */ /* 0x000fe200078e00ff */
[----:B------:R-:W-:Y:S01]  /*32b0*/  PRMT R4, R4, 0x654, R5 ;  /* 0x0000065404047816 */ /* 0x000fe20000000005 */
[----:B------:R-:W-:Y:S02]  /*32c0*/  IMAD.MOV.U32 R6, RZ, RZ, 0x4 ;  /* 0x00000004ff067424 */ /* 0x000fe400078e00ff */
[----:B------:R-:W-:Y:S01]  /*32d0*/  IMAD.SHL.U32 R9, R11, 0x20, RZ ;  /* 0x000000200b097824 */ /* 0x000fe200078e00ff */
[----:B------:R-:W-:Y:S02]  /*32e0*/  MOV R5, UR4 ;  /* 0x0000000400057c02 */ /* 0x000fe40008000f00 */
[-C--:B------:R-:W-:Y:S01]  /*32f0*/  SHF.L.U32 R8, R8, R11.reuse, RZ ;  /* 0x0000000b08087219 */ /* 0x080fe200000006ff */
[----:B------:R1:W-:Y:S01]  /*3300*/  SYNCS.ARRIVE.TRANS64.RED RZ, [UR4], R6 ;  /* 0x00000006ffff79a7 */ /* 0x0003e20008000404 */
[----:B------:R-:W-:Y:S01]  /*3310*/  SHF.L.U32 R7, R0, R11, RZ ;  /* 0x0000000b00077219 */ /* 0x000fe200000006ff */
[----:B------:R1:W-:Y:S04]  /*3320*/  STS [UR6+0x140], R9 ;  /* 0x00014009ff007988 */ /* 0x0003e80008000806 */
[----:B------:R1:W-:Y:S04]  /*3330*/  STAS [R4.64], R11 ;  /* 0x0000000b04007dbd */ /* 0x0003e8000c0008ff */
[----:B------:R1:W-:Y:S04]  /*3340*/  ATOMS.OR RZ, [UR5+0x14], R8 ;  /* 0x00001408ffff798c */ /* 0x0003e8000b000005 */
[----:B------:R1:W-:Y:S04]  /*3350*/  ATOMS.OR RZ, [UR5+0x18], R7 ;  /* 0x00001807ffff798c */ /* 0x0003e8000b000005 */
[----:B------:R1:W-:Y:S02]  /*3360*/  ATOMS.XOR RZ, [UR5+0x10], R0 ;  /* 0x00001000ffff798c */ /* 0x0003e4000b800005 */
.L_x_58:
[----:B------:R-:W-:Y:S05]  /*3370*/  BSYNC B0 ;  /* 0x0000000000007941 */ /* 0x000fea0003800000 */
.L_x_57:
[----:B------:R-:W-:Y:S05]  /*3380*/  BRA.U UP1, `(.L_x_63) ;  /* 0x00000001016c7547 */ /* 0x000fea000b800000 */
[----:B------:R-:W-:-:S03]  /*3390*/  UMOV UR4, 0xffffffff ;  /* 0xffffffff00047882 */ /* 0x000fc60000000000 */
[----:B------:R-:W-:Y:S05]  /*33a0*/  BRA.DIV UR4, `(.L_x_64) ;  /* 0x0000006e04a47947 */ /* 0x000fea000b800000 */
[----:B------:R-:W-:-:S13]  /*33b0*/  ELECT P6, URZ, PT ;  /* 0x0000000000ff782f */ /* 0x000fda00038c0000 */
.L_x_160:
[----:B------:R-:W-:Y:S05]  /*33c0*/  @!P6 BRA `(.L_x_63) ;  /* 0x00000000005ce947 */ /* 0x000fea0003800000 */
[----:B-1----:R-:W1:Y:S02]  /*33d0*/  LDS R5, [UR5+0x10] ;  /* 0x00001005ff057984 */ /* 0x002e640008000800 */
[----:B-1----:R-:W-:-:S04]  /*33e0*/  SHF.L.U32 R5, R5, 0x1f, RZ ;  /* 0x0000001f05057819 */ /* 0x002fc800000006ff */
[----:B------:R-:W1:Y:S02]  /*33f0*/  SYNCS.PHASECHK.TRANS64.TRYWAIT P0, [UR5+0x8], R5 ;  /* 0x00000805ff0075a7 */ /* 0x000e640008001105 */
[----:B-1----:R-:W-:Y:S05]  /*3400*/  @P0 BRA `(.L_x_65) ;  /* 0x0000000000080947 */ /* 0x002fea0003800000 */
[----:B------:R-:W1:Y:S02]  /*3410*/  SYNCS.PHASECHK.TRANS64.TRYWAIT P0, [UR5+0x8], R5 ;  /* 0x00000805ff0075a7 */ /* 0x000e640008001105 */
[----:B-1----:R-:W-:Y:S05]  /*3420*/  @!P0 BRA `(.L_x_66) ;  /* 0x0000006c00a48947 */ /* 0x002fea0003800000 */
.L_x_65:
[----:B------:R-:W2:Y:S01]  /*3430*/  LDS R7, [UR6+0x140] ;  /* 0x00014006ff077984 */ /* 0x000ea20008000800 */
[----:B-1----:R-:W-:Y:S02]  /*3440*/  HFMA2 R0, -RZ, RZ, 0, 5.9604644775390625e-08 ;  /* 0x00000001ff007431 */ /* 0x002fe400000001ff */
[----:B------:R-:W-:Y:S01]  /*3450*/  IMAD.MOV.U32 R4, RZ, RZ, 0xffff ;  /* 0x0000ffffff047424 */ /* 0x000fe200078e00ff */
[----:B------:R-:W-:Y:S01]  /*3460*/  UPRMT UR4, UR34, 0x654, UR7 ;  /* 0x0000065422047896 */ /* 0x000fe20008000007 */
[----:B--2---:R-:W-:-:S03]  /*3470*/  IMAD.SHL.U32 R5, R7, 0x20, RZ ;  /* 0x0000002007057824 */ /* 0x004fc600078e00ff */
[-C--:B------:R-:W-:Y:S02]  /*3480*/  SHF.L.U32 R4, R4, R7.reuse, RZ ;  /* 0x0000000704047219 */ /* 0x080fe400000006ff */
[----:B------:R-:W-:Y:S01]  /*3490*/  SHF.L.U32 R7, R0, R7, RZ ;  /* 0x0000000700077219 */ /* 0x000fe200000006ff */
[----:B------:R2:W-:Y:S04]  /*34a0*/  STS [UR6+0x140], R5 ;  /* 0x00014005ff007988 */ /* 0x0005e80008000806 */
[----:B------:R2:W-:Y:S04]  /*34b0*/  ATOMS.OR RZ, [UR5+0x14], R4 ;  /* 0x00001404ffff798c */ /* 0x0005e8000b000005 */
[----:B------:R2:W-:Y:S01]  /*34c0*/  ATOMS.OR RZ, [UR5+0x18], R7 ;  /* 0x00001807ffff798c */ /* 0x0005e2000b000005 */
[----:B------:R-:W-:Y:S03]  /*34d0*/  SYNCS.ARRIVE.TRANS64.RED.A1T0 RZ, [UR4], RZ ;  /* 0x000000ffffff79a7 */ /* 0x000fe60008100404 */
[----:B------:R2:W-:Y:S01]  /*34e0*/  ATOMS.XOR RZ, [UR5+0x10], R0 ;  /* 0x00001000ffff798c */ /* 0x0005e2000b800005 */
[----:B------:R-:W-:Y:S05]  /*34f0*/  BRA `(.L_x_63) ;  /* 0x0000000000107947 */ /* 0x000fea0003800000 */
.L_x_56:
[----:B------:R-:W-:Y:S02]  /*3500*/  MOV R0, 0xffffffff ;  /* 0xffffffff00007802 */ /* 0x000fe40000000f00 */
[----:B------:R-:W-:-:S03]  /*3510*/  MOV R4, 0x3540 ;  /* 0x0000354000047802 */ /* 0x000fc60000000f00 */
[----:B------:R1:W-:Y:S04]  /*3520*/  STS [UR6+0x140], R0 ;  /* 0x00014000ff007988 */ /* 0x0003e80008000806 */
[----:B-1---5:R-:W-:Y:S05]  /*3530*/  CALL.REL.NOINC `($__internal_1_$__cuda_sm10x_tcgen05_guardrail_trap_phase_invalid_during_alloc) ;  /* 0x0000007400747944 */ /* 0x022fea0003c00000 */
.L_x_63:
[----:B------:R-:W-:Y:S05]  /*3540*/  WARPSYNC.ALL ;  /* 0x0000000000007948 */ /* 0x000fea0003800000 */
[----:B------:R-:W3:Y:S01]  /*3550*/  S2UR UR4, SR_CgaCtaId ;  /* 0x00000000000479c3 */ /* 0x000ee20000008800 */
[----:B------:R-:W-:Y:S01]  /*3560*/  UMOV UR17, 0x400 ;  /* 0x0000040000117882 */ /* 0x000fe20000000000 */
[----:B------:R-:W-:-:S06]  /*3570*/  NOP ;  /* 0x0000000000007918 */ /* 0x000fcc0000000000 */
[----:B------:R-:W-:Y:S06]  /*3580*/  BAR.ARV 0x6, 0xa0 ;  /* 0x0182800000007b1d */ /* 0x000fec0000002000 */
[----:B------:R-:W4:Y:S01]  /*3590*/  LDCU UR6, c[0x0][0x38c] ;  /* 0x00007180ff0677ac */ /* 0x000f220008000800 */
[----:B------:R-:W-:Y:S01]  /*35a0*/  LOP3.LUT R3, R3, 0xffff, RZ, 0xc0, !PT ;  /* 0x0000ffff03037812 */ /* 0x000fe200078ec0ff */
[----:B-1----:R-:W-:Y:S01]  /*35b0*/  IMAD.MOV.U32 R9, RZ, RZ, 0x1 ;  /* 0x00000001ff097424 */ /* 0x002fe200078e00ff */
[----:B------:R-:W-:Y:S01]  /*35c0*/  LOP3.LUT R2, R2, 0xffff, RZ, 0xc0, !PT ;  /* 0x0000ffff02027812 */ /* 0x000fe200078ec0ff */
[----:B------:R-:W-:Y:S01]  /*35d0*/  IMAD.MOV.U32 R8, RZ, RZ, RZ ;  /* 0x000000ffff087224 */ /* 0x000fe200078e00ff */
[----:B------:R-:W-:Y:S01]  /*35e0*/  R2UR UR20, R3 ;  /* 0x00000000031472ca */ /* 0x000fe200000e0000 */
[----:B------:R-:W-:Y:S01]  /*35f0*/  UMOV UR24, URZ ;  /* 0x000000ff00187c82 */ /* 0x000fe20008000000 */
[----:B------:R-:W-:-:S02]  /*3600*/  R2UR UR30, R2 ;  /* 0x00000000021e72ca */ /* 0x000fc400000e0000 */
[----:B------:R-:W-:Y:S01]  /*3610*/  CS2R R2, SRZ ;  /* 0x0000000000027805 */ /* 0x000fe2000001ff00 */
[----:B------:R-:W-:Y:S01]  /*3620*/  UMOV UR15, URZ ;  /* 0x000000ff000f7c82 */ /* 0x000fe20008000000 */
[----:B---3--:R-:W-:Y:S01]  /*3630*/  ULEA UR17, UR4, UR17, 0x18 ;  /* 0x0000001104117291 */ /* 0x008fe2000f8ec0ff */
[----:B------:R-:W-:Y:S01]  /*3640*/  UMOV UR14, URZ ;  /* 0x000000ff000e7c82 */ /* 0x000fe20008000000 */
[----:B------:R-:W-:Y:S02]  /*3650*/  UISETP.NE.AND UP3, UPT, UR33, URZ, UPT ;  /* 0x000000ff2100728c */ /* 0x000fe4000bf65270 */
[----:B------:R-:W-:Y:S02]  /*3660*/  UIADD3 UR5, UPT, UPT, UR17, 0x6300, URZ ;  /* 0x0000630011057890 */ /* 0x000fe4000fffe0ff */
[----:B------:R-:W-:-:S03]  /*3670*/  UIADD3 UR4, UPT, UPT, UR17, 0xa300, URZ ;  /* 0x0000a30011047890 */ /* 0x000fc6000fffe0ff */
[----:B--2---:R-:W1:Y:S01]  /*3680*/  LDS R0, [UR17+0x140] ;  /* 0x00014011ff007984 */ /* 0x004e620008000800 */
[----:B----4-:R-:W-:Y:S02]  /*3690*/  UIADD3 UR6, UPT, UPT, UR6, 0x3f, URZ ;  /* 0x0000003f06067890 */ /* 0x010fe4000fffe0ff */
[----:B------:R-:W-:Y:S02]  /*36a0*/  USHF.R.U32.HI UR5, URZ, 0x4, UR5 ;  /* 0x00000004ff057899 */ /* 0x000fe40008011605 */
[----:B------:R-:W-:Y:S02]  /*36b0*/  USHF.R.S32.HI UR25, URZ, 0x1f, UR6 ;  /* 0x0000001fff197899 */ /* 0x000fe40008011406 */
[----:B------:R-:W-:Y:S02]  /*36c0*/  USHF.R.U32.HI UR4, URZ, 0x4, UR4 ;  /* 0x00000004ff047899 */ /* 0x000fe40008011604 */
[----:B------:R-:W-:Y:S02]  /*36d0*/  ULEA.HI UR25, UR25, UR6, URZ, 0x6 ;  /* 0x0000000619197291 */ /* 0x000fe4000f8f30ff */
[----:B------:R-:W-:-:S02]  /*36e0*/  ULOP3.LUT UR5, UR5, 0x3fff, URZ, 0xc0, !UPT ;  /* 0x00003fff05057892 */ /* 0x000fc4000f8ec0ff */
[----:B------:R-:W-:Y:S02]  /*36f0*/  USHF.R.S32.HI UR25, URZ, 0x6, UR25 ;  /* 0x00000006ff197899 */ /* 0x000fe40008011419 */
[----:B------:R-:W-:Y:S02]  /*3700*/  ULOP3.LUT UR22, UR4, 0x3fff, URZ, 0xc0, !UPT ;  /* 0x00003fff04167892 */ /* 0x000fe4000f8ec0ff */
[----:B------:R-:W-:Y:S02]  /*3710*/  UISETP.LT.AND UP0, UPT, UR25, 0x1, UPT ;  /* 0x000000011900788c */ /* 0x000fe4000bf01270 */
[----:B------:R-:W-:Y:S02]  /*3720*/  ULOP3.LUT UR21, UR5, 0x10000, URZ, 0xfc, !UPT ;  /* 0x0001000005157892 */ /* 0x000fe4000f8efcff */
[----:B------:R-:W-:Y:S02]  /*3730*/  ULOP3.LUT UR22, UR22, 0x10000, URZ, 0xfc, !UPT ;  /* 0x0001000016167892 */ /* 0x000fe4000f8efcff */
[----:B------:R-:W-:Y:S01]  /*3740*/  USEL UR31, UR25, 0x1, !UP0 ;  /* 0x00000001191f7887 */ /* 0x000fe2000c000000 */
[----:B------:R-:W-:Y:S01]  /*3750*/  UMOV UR28, 0x0 ;  /* 0x00000000001c7882 */ /* 0x000fe20000000000 */
[----:B------:R-:W-:Y:S01]  /*3760*/  UMOV UR29, 0x8400010 ;  /* 0x08400010001d7882 */ /* 0x000fe20000000000 */
[----:B------:R-:W-:Y:S01]  /*3770*/  UMOV UR26, 0x0 ;  /* 0x00000000001a7882 */ /* 0x000fe20000000000 */
[----:B------:R-:W-:Y:S01]  /*3780*/  UMOV UR27, 0x8400010 ;  /* 0x08400010001b7882 */ /* 0x000fe20000000000 */
[----:B-1----:R-:W-:-:S15]  /*3790*/  R2UR UR32, R0 ;  /* 0x00000000002072ca */ /* 0x002fde00000e0000 */
.L_x_74:
[C---:B------:R-:W-:Y:S02]  /*37a0*/  LEA R0, R8.reuse, UR17, 0x3 ;  /* 0x0000001108007c11 */ /* 0x040fe4000f8e18ff */
[----:B------:R-:W-:Y:S02]  /*37b0*/  SHF.L.U32 R5, R3, 0x1f, RZ ;  /* 0x0000001f03057819 */ /* 0x000fe400000006ff */
[----:B------:R-:W-:Y:S02]  /*37c0*/  LEA R4, R8, UR17, 0x4 ;  /* 0x0000001108047c11 */ /* 0x000fe4000f8e20ff */
[----:B------:R-:W1:Y:S02]  /*37d0*/  SYNCS.PHASECHK.TRANS64.TRYWAIT P0, [R0+URZ+0x90], R5 ;  /* 0x00009005000075a7 */ /* 0x000e6400080011ff */
[----:B-1-3--:R-:W-:Y:S05]  /*37e0*/  @!P0 BRA `(.L_x_67) ;  /* 0x0000006800cc8947 */ /* 0x00afea0003800000 */
.L_x_161:
[----:B-1----:R-:W1:Y:S01]  /*37f0*/  LDS.128 R4, [R4+0x120] ;  /* 0x0001200004047984 */ /* 0x002e620000000c00 */
[----:B------:R-:W-:Y:S02]  /*3800*/  VIADD R0, R0, 0xa0 ;  /* 0x000000a000007836 */ /* 0x000fe40000000000 */
[----:B------:R-:W-:Y:S01]  /*3810*/  VIADD R8, R8, 0x1 ;  /* 0x0000000108087836 */ /* 0x000fe20000000000 */
[----:B------:R-:W-:Y:S01]  /*3820*/  @!PT LDS RZ, [RZ] ;  /* 0x00000000fffff984 */ /* 0x000fe20000000800 */
[----:B------:R-:W-:Y:S01]  /*3830*/  @!PT LDS RZ, [RZ] ;  /* 0x00000000fffff984 */ /* 0x000fe20000000800 */
[----:B------:R-:W-:Y:S01]  /*3840*/  @!PT LDS RZ, [RZ] ;  /* 0x00000000fffff984 */ /* 0x000fe20000000800 */
[----:B------:R-:W-:Y:S01]  /*3850*/  @!PT LDS RZ, [RZ] ;  /* 0x00000000fffff984 */ /* 0x000fe20000000800 */
[----:B------:R2:W-:Y:S06]  /*3860*/  MEMBAR.ALL.CTA ;  /* 0x0000000000007992 */ /* 0x0005ec0000008000 */
[----:B--2---:R-:W2:Y:S01]  /*3870*/  FENCE.VIEW.ASYNC.S ;  /* 0x00000000000073c6 */ /* 0x004ea20000000000 */
[----:B------:R-:W-:-:S04]  /*3880*/  PRMT R0, RZ, 0x654, R0 ;  /* 0x00000654ff007816 */ /* 0x000fc80000000000 */
[----:B--2---:R2:W-:Y:S01]  /*3890*/  SYNCS.ARRIVE.TRANS64.RED.A1T0 RZ, [R0+URZ], RZ ;  /* 0x000000ff00ff79a7 */ /* 0x0045e200081004ff */
[----:B-1----:R-:W-:Y:S01]  /*38a0*/  LOP3.LUT P1, RZ, R6, 0x1, RZ, 0xc0, !PT ;  /* 0x0000000106ff7812 */ /* 0x002fe2000782c0ff */
[----:B--2---:R-:W-:-:S12]  /*38b0*/  BRA.U UP3, `(.L_x_68) ;  /* 0x0000000103e07547 */ /* 0x004fd8000b800000 */
[----:B------:R-:W1:Y:S01]  /*38c0*/  LDCU UR4, c[0x0][0x38c] ;  /* 0x00007180ff0477ac */ /* 0x000e620008000800 */
[----:B------:R-:W-:Y:S02]  /*38d0*/  PLOP3.LUT P2, PT, PT, PT, PT, 0x80, 0x8 ;  /* 0x000000000008781c */ /* 0x000fe40003f4f070 */
[----:B------:R-:W-:Y:S01]  /*38e0*/  SHF.L.U32 R5, R9, 0x1f, RZ ;  /* 0x0000001f09057819 */ /* 0x000fe200000006ff */
[----:B------:R-:W-:Y:S02]  /*38f0*/  ULEA UR23, UR24, UR17, 0x3 ;  /* 0x0000001118177291 */ /* 0x000fe4000f8e18ff */
[----:B------:R-:W-:Y:S02]  /*3900*/  ULEA UR18, UR24, UR32, 0x7 ;  /* 0x0000002018127291 */ /* 0x000fe4000f8e38ff */
[----:B-1----:R-:W-:-:S06]  /*3910*/  UISETP.GE.AND UP0, UPT, UR4, 0x1, UPT ;  /* 0x000000010400788c */ /* 0x002fcc000bf06270 */
[----:B------:R-:W-:-:S05]  /*3920*/  PLOP3.LUT P0, PT, PT, PT, UP0, 0x80, 0x8 ;  /* 0x000000000008781c */ /* 0x000fca0003f0f008 */
[----:B------:R-:W-:-:S08]  /*3930*/  @UP0 ULEA UR4, UR15, UR17, 0x3 ;  /* 0x000000110f040291 */ /* 0x000fd0000f8e18ff */
[----:B------:R-:W-:-:S04]  /*3940*/  @P0 SHF.L.U32 R0, R2, 0x1f, RZ ;  /* 0x0000001f02000819 */ /* 0x000fc800000006ff */
[----:B------:R1:W2:Y:S01]  /*3950*/  @P0 SYNCS.PHASECHK.TRANS64.TRYWAIT P2, [UR4], R0 ;  /* 0x00000000ff0005a7 */ /* 0x0002a20008041104 */
[----:B------:R-:W3:Y:S02]  /*3960*/  SYNCS.PHASECHK.TRANS64.TRYWAIT P0, [UR23+0xd0], R5 ;  /* 0x0000d005ff0075a7 */ /* 0x000ee40008001117 */
[----:B-123--:R-:W-:Y:S05]  /*3970*/  @!P0 BRA `(.L_x_69) ;  /* 0x00000068007c8947 */ /* 0x00efea0003800000 */
.L_x_163:
[----:B------:R-:W-:Y:S01]  /*3980*/  UMOV UR19, UR14 ;  /* 0x0000000e00137c82 */ /* 0x000fe20008000000 */
[----:B------:R-:W-:Y:S05]  /*3990*/  BRA.U !UP0, `(.L_x_70) ;  /* 0x0000000108987547 */ /* 0x000fea000b800000 */
[----:B------:R-:W-:Y:S02]  /*39a0*/  UIADD3 UR19, UPT, UPT, UR31, UR14, URZ ;  /* 0x0000000e1f137290 */ /* 0x000fe4000fffe0ff */
[----:B------:R-:W-:Y:S01]  /*39b0*/  UPLOP3.LUT UP2, UPT, UPT, UPT, UPT, 0x40, 0x4 ;  /* 0x000000000004789c */ /* 0x000fe20003f4e870 */
[----:B------:R-:W-:Y:S01]  /*39c0*/  UMOV UR16, UR25 ;  /* 0x0000001900107c82 */ /* 0x000fe20008000000 */
[----:B------:R-:W-:-:S09]  /*39d0*/  UMOV UR6, UR15 ;  /* 0x0000000f00067c82 */ /* 0x000fd20008000000 */
.L_x_73:
[----:B--2---:R-:W-:Y:S01]  /*39e0*/  ULEA UR5, UR6, UR17, 0x3 ;  /* 0x0000001106057291 */ /* 0x004fe2000f8e18ff */
[----:B---3--:R-:W-:Y:S11]  /*39f0*/  @P2 BRA `(.L_x_71) ;  /* 0x00000000000c2947 */ /* 0x008ff60003800000 */
[----:B-1----:R-:W-:Y:S04]  /*3a00*/  SHF.L.U32 R5, R2, 0x1f, RZ ;  /* 0x0000001f02057819 */ /* 0x002fe800000006ff */
[----:B------:R-:W1:Y:S02]  /*3a10*/  SYNCS.PHASECHK.TRANS64.TRYWAIT P0, [UR5], R5 ;  /* 0x00000005ff0075a7 */ /* 0x000e640008001105 */
[----:B-1----:R-:W-:Y:S05]  /*3a20*/  @!P0 BRA `(.L_x_72) ;  /* 0x0000006800688947 */ /* 0x002fea0003800000 */
.L_x_71:
[----:B------:R-:W-:Y:S01]  /*3a30*/  UISETP.NE.AND UP0, UPT, UR16, 0x1, UPT ;  /* 0x000000011000788c */ /* 0x000fe2000bf05270 */
[----:B------:R-:W-:Y:S01]  /*3a40*/  PLOP3.LUT P2, PT, PT, PT, PT, 0x80, 0x8 ;  /* 0x000000000008781c */ /* 0x000fe20003f4f070 */
[----:B------:R-:W-:Y:S02]  /*3a50*/  UIADD3 UR4, UPT, UPT, UR6, 0x1, URZ ;  /* 0x0000000106047890 */ /* 0x000fe4000fffe0ff */
[----:B------:R-:W-:Y:S02]  /*3a60*/  ULEA UR12, UR6, UR22, 0x9 ;  /* 0x00000016060c7291 */ /* 0x000fe4000f8e48ff */
[----:B------:R-:W-:Y:S01]  /*3a70*/  UISETP.NE.AND UP1, UPT, UR4, 0x4, UPT ;  /* 0x000000040400788c */ /* 0x000fe2000bf25270 */
[----:B------:R-:W-:Y:S01]  /*3a80*/  PLOP3.LUT P0, PT, PT, PT, UP0, 0x80, 0x8 ;  /* 0x000000000008781c */ /* 0x000fe20003f0f008 */
[----:B------:R-:W-:Y:S02]  /*3a90*/  UIADD3 UR10, UPT, UPT, UR12, 0x2, URZ ;  /* 0x000000020c0a7890 */ /* 0x000fe4000fffe0ff */
[----:B------:R-:W-:Y:S02]  /*3aa0*/  USEL UR7, URZ, 0x1, UP1 ;  /* 0x00000001ff077887 */ /* 0x000fe40008800000 */
[----:B------:R-:W-:Y:S02]  /*3ab0*/  USEL UR15, UR4, URZ, UP1 ;  /* 0x000000ff040f7287 */ /* 0x000fe40008800000 */
[----:B------:R-:W-:Y:S02]  /*3ac0*/  UIADD3 UR14, UPT, UPT, UR14, 0x1, URZ ;  /* 0x000000010e0e7890 */ /* 0x000fe4000fffe0ff */
[----:B------:R-:W-:Y:S01]  /*3ad0*/  @UP0 ULEA UR4, UR15, UR17, 0x3 ;  /* 0x000000110f040291 */ /* 0x000fe2000f8e18ff */
[----:B------:R-:W-:Y:S01]  /*3ae0*/  LOP3.LUT R2, R2, UR7, RZ, 0x3c, !PT ;  /* 0x0000000702027c12 */ /* 0x000fe2000f8e3cff */
[----:B------:R-:W-:Y:S01]  /*3af0*/  UIADD3 UR7, UPT, UPT, UR5, 0x20, URZ ;  /* 0x0000002005077890 */ /* 0x000fe2000fffe0ff */
[----:B------:R-:W-:Y:S02]  /*3b00*/  UMOV UR13, 0x80004020 ;  /* 0x80004020000d7882 */ /* 0x000fe40000000000 */
[----:B-1----:R-:W-:Y:S01]  /*3b10*/  @P0 SHF.L.U32 R0, R2, 0x1f, RZ ;  /* 0x0000001f02000819 */ /* 0x002fe200000006ff */
[----:B------:R-:W-:Y:S01]  /*3b20*/  UMOV UR5, 0x80004020 ;  /* 0x8000402000057882 */ /* 0x000fe20000000000 */
[----:B------:R-:W-:Y:S01]  /*3b30*/  UMOV UR11, 0x80004020 ;  /* 0x80004020000b7882 */ /* 0x000fe20000000000 */
[----:B------:R-:W-:Y:S01]  /*3b40*/  UMOV UR9, 0x80004020 ;  /* 0x8000402000097882 */ /* 0x000fe20000000000 */
[----:B------:R2:W3:Y:S01]  /*3b50*/  @P0 SYNCS.PHASECHK.TRANS64.TRYWAIT P2, [UR4], R0 ;  /* 0x00000000ff0005a7 */ /* 0x0004e20008041104 */
[----:B------:R-:W-:Y:S02]  /*3b60*/  ULEA UR4, UR6, UR21, 0x8 ;  /* 0x0000001506047291 */ /* 0x000fe4000f8e40ff */
[----:B------:R-:W-:Y:S02]  /*3b70*/  UISETP.NE.AND UP0, UPT, UR14, UR19, UPT ;  /* 0x000000130e00728c */ /* 0x000fe4000bf05270 */
[----:B------:R-:W-:Y:S02]  /*3b80*/  UIADD3 UR8, UPT, UPT, UR4, 0x2, URZ ;  /* 0x0000000204087890 */ /* 0x000fe4000fffe0ff */
[----:B------:R-:W-:Y:S01]  /*3b90*/  UIADD3 UR16, UPT, UPT, UR16, -0x1, URZ ;  /* 0xffffffff10107890 */ /* 0x000fe2000fffe0ff */
[----:B------:R-:W-:Y:S02]  /*3ba0*/  UMOV UR6, UR15 ;  /* 0x0000000f00067c82 */ /* 0x000fe40008000000 */
[----:B------:R2:W-:Y:S01]  /*3bb0*/  UTCQMMA.2CTA gdesc[UR4], gdesc[UR12], tmem[UR18], tmem[UR28], idesc[UR29], UP2 ;  /* 0x00ff1c0c040075ea */ /* 0x0005e20009200312 */
[----:B------:R-:W-:Y:S03]  /*3bc0*/  UPLOP3.LUT UP2, UPT, UPT, UPT, UPT, 0x80, 0x8 ;  /* 0x000000000008789c */ /* 0x000fe60003f4f070 */
[----:B------:R2:W-:Y:S01]  /*3bd0*/  UTCQMMA.2CTA gdesc[UR8], gdesc[UR10], tmem[UR18], tmem[UR26], idesc[UR27], UPT ;  /* 0x00ff1a0a080075ea */ /* 0x0005e2000ba00312 */
[----:B------:R2:W-:Y:S01]  /*3be0*/  UTCBAR.2CTA.MULTICAST [UR7], URZ, UR20 ;  /* 0x000000ff070073e9 */ /* 0x0005e20008200814 */
[----:B------:R-:W-:Y:S06]  /*3bf0*/  BRA.U UP0, `(.L_x_73) ;  /* 0xfffffffd00787547 */ /* 0x000fec000b83ffff */
.L_x_70:
[----:B--2---:R-:W-:Y:S01]  /*3c00*/  UIADD3 UR4, UPT, UPT, UR23, 0xb0, URZ ;  /* 0x000000b017047890 */ /* 0x004fe2000fffe0ff */
[----:B------:R-:W-:-:S08]  /*3c10*/  UMOV UR14, UR19 ;  /* 0x00000013000e7c82 */ /* 0x000fd00008000000 */
[----:B------:R2:W-:Y:S01]  /*3c20*/  UTCBAR.2CTA.MULTICAST [UR4], URZ, UR30 ;  /* 0x000000ff040073e9 */ /* 0x0005e2000820081e */
[----:B------:R-:W-:Y:S02]  /*3c30*/  NOP ;  /* 0x0000000000007918 */ /* 0x000fe40000000000 */
.L_x_68:
[----:B--2---:R-:W-:Y:S01]  /*3c40*/  UIADD3 UR4, UPT, UPT, UR24, 0x1, URZ ;  /* 0x0000000118047890 */ /* 0x004fe2000fffe0ff */
[----:B------:R-:W-:-:S03]  /*3c50*/  ISETP.NE.AND P0, PT, R8, 0x2, PT ;  /* 0x000000020800780c */ /* 0x000fc60003f05270 */
[----:B------:R-:W-:Y:S01]  /*3c60*/  UISETP.NE.AND UP0, UPT, UR4, 0x4, UPT ;  /* 0x000000040400788c */ /* 0x000fe2000bf05270 */
[----:B-1----:R-:W-:Y:S02]  /*3c70*/  SEL R0, RZ, 0x1, P0 ;  /* 0x00000001ff007807 */ /* 0x002fe40000000000 */
[----:B------:R-:W-:Y:S01]  /*3c80*/  SEL R8, R8, RZ, P0 ;  /* 0x000000ff08087207 */ /* 0x000fe20000000000 */
[----:B------:R-:W-:Y:S01]  /*3c90*/  USEL UR5, URZ, 0x1, UP0 ;  /* 0x00000001ff057887 */ /* 0x000fe20008000000 */
[----:B------:R-:W-:Y:S01]  /*3ca0*/  LOP3.LUT R3, R3, R0, RZ, 0x3c, !PT ;  /* 0x0000000003037212 */ /* 0x000fe200078e3cff */
[----:B------:R-:W-:-:S04]  /*3cb0*/  USEL UR24, UR4, URZ, UP0 ;  /* 0x000000ff04187287 */ /* 0x000fc80008000000 */
[----:B------:R-:W-:Y:S01]  /*3cc0*/  LOP3.LUT R9, R9, UR5, RZ, 0x3c, !PT ;  /* 0x0000000509097c12 */ /* 0x000fe2000f8e3cff */
[----:B------:R-:W-:Y:S07]  /*3cd0*/  @P1 BRA `(.L_x_74) ;  /* 0xfffffff800b01947 */ /* 0x000fee000383ffff */
[----:B------:R-:W1:Y:S01]  /*3ce0*/  S2UR UR8, SR_CgaCtaId ;  /* 0x00000000000879c3 */ /* 0x000e620000008800 */
[----:B------:R-:W-:Y:S01]  /*3cf0*/  ELECT P0, URZ, PT ;  /* 0x0000000000ff782f */ /* 0x000fe20003800000 */
[----:B------:R-:W-:Y:S01]  /*3d00*/  HFMA2 R0, -RZ, RZ, 0, 5.9604644775390625e-08 ;  /* 0x00000001ff007431 */ /* 0x000fe200000001ff */
[----:B------:R-:W-:-:S05]  /*3d10*/  UMOV UR4, 0x40 ;  /* 0x0000004000047882 */ /* 0x000fca0000000000 */
[----:B------:R-:W-:Y:S01]  /*3d20*/  UVIRTCOUNT.DEALLOC.SMPOOL 0x80 ;  /* 0x000000800000784c */ /* 0x000fe20000000000 */
[----:B------:R-:W-:Y:S02]  /*3d30*/  UISETP.NE.AND UP1, UPT, UR33, URZ, UPT ;  /* 0x000000ff2100728c */ /* 0x000fe4000bf25270 */
[----:B-1----:R-:W-:-:S09]  /*3d40*/  ULEA UR8, UR8, UR4, 0x18 ;  /* 0x0000000408087291 */ /* 0x002fd2000f8ec0ff */
[----:B------:R1:W-:Y:S01]  /*3d50*/  @P0 STS.U8 [UR8+0x1c], R0 ;  /* 0x00001c00ff000988 */ /* 0x0003e20008000008 */
[----:B------:R-:W-:Y:S05]  /*3d60*/  BRA.U UP1, `(.L_x_75) ;  /* 0x0000000101a07547 */ /* 0x000fea000b800000 */
[----:B------:R-:W-:Y:S01]  /*3d70*/  UIADD3 UR7, UPT, UPT, UR17, 0xd0, URZ ;  /* 0x000000d011077890 */ /* 0x000fe2000fffe0ff */
[----:B------:R-:W-:-:S03]  /*3d80*/  SHF.L.U32 R3, R9, 0x1f, RZ ;  /* 0x0000001f09037819 */ /* 0x000fc600000006ff */
[----:B------:R-:W-:-:S09]  /*3d90*/  ULEA UR4, UR24, UR7, 0x3 ;  /* 0x0000000718047291 */ /* 0x000fd2000f8e18ff */
[----:B------:R-:W2:Y:S02]  /*3da0*/  SYNCS.PHASECHK.TRANS64.TRYWAIT P0, [UR4], R3 ;  /* 0x00000003ff0075a7 */ /* 0x000ea40008001104 */
[----:B--2---:R-:W-:Y:S05]  /*3db0*/  @!P0 BRA `(.L_x_76) ;  /* 0x00000064009c8947 */ /* 0x004fea0003800000 */
.L_x_166:
        /* <DEDUP_REMOVED lines=9> */
.L_x_168:
        /* <DEDUP_REMOVED lines=9> */
.L_x_170:
[----:B------:R-:W-:-:S04]  /*3ee0*/  UIADD3 UR4, UPT, UPT, UR4, 0x1, URZ ;  /* 0x0000000104047890 */ /* 0x000fc8000fffe0ff */
[----:B------:R-:W-:-:S04]  /*3ef0*/  UISETP.NE.AND UP0, UPT, UR4, 0x4, UPT ;  /* 0x000000040400788c */ /* 0x000fc8000bf05270 */
[----:B------:R-:W-:Y:S02]  /*3f00*/  USEL UR5, URZ, 0x1, UP0 ;  /* 0x00000001ff057887 */ /* 0x000fe40008000000 */
[----:B------:R-:W-:-:S04]  /*3f10*/  USEL UR4, UR4, URZ, UP0 ;  /* 0x000000ff04047287 */ /* 0x000fc80008000000 */
[----:B------:R-:W-:Y:S01]  /*3f20*/  ULEA UR4, UR4, UR7, 0x3 ;  /* 0x0000000704047291 */ /* 0x000fe2000f8e18ff */
[----:B-1----:R-:W-:-:S04]  /*3f30*/  LOP3.LUT R3, R2, UR5, RZ, 0x3c, !PT ;  /* 0x0000000502037c12 */ /* 0x002fc8000f8e3cff */
[----:B------:R-:W-:Y:S01]  /*3f40*/  SHF.L.U32 R3, R3, 0x1f, RZ ;  /* 0x0000001f03037819 */ /* 0x000fe200000006ff */
[----:B------:R-:W-:-:S04]  /*3f50*/  IMAD.U32 R0, RZ, RZ, UR4 ;  /* 0x00000004ff007e24 */ /* 0x000fc8000f8e00ff */
[----:B------:R1:W2:Y:S03]  /*3f60*/  SYNCS.PHASECHK.TRANS64.TRYWAIT P0, [R0+URZ], R3 ;  /* 0x00000003000075a7 */ /* 0x0002a600080011ff */
[----:B--2---:R-:W-:Y:S05]  /*3f70*/  @!P0 NANOSLEEP.SYNCS 0x989680 ;  /* 0x009896800000895d */ /* 0x004fea0003900000 */
[----:B------:R-:W2:Y:S02]  /*3f80*/  @!P0 SYNCS.PHASECHK.TRANS64 P0, [R0+URZ], R3 ;  /* 0x00000003000085a7 */ /* 0x000ea400080010ff */
[----:B--2---:R-:W-:Y:S05]  /*3f90*/  @P0 BRA `(.L_x_79) ;  /* 0x0000000000200947 */ /* 0x004fea0003800000 */
.L_x_80:
[----:B--2---:R2:W4:Y:S02]  /*3fa0*/  SYNCS.PHASECHK.TRANS64.TRYWAIT P0, [R0+URZ], R3 ;  /* 0x00000003000075a7 */ /* 0x00452400080011ff */
[----:B----4-:R-:W-:Y:S05]  /*3fb0*/  @!P0 NANOSLEEP.SYNCS 0x989680 ;  /* 0x009896800000895d */ /* 0x010fea0003900000 */
[----:B------:R-:W4:Y:S02]  /*3fc0*/  @!P0 SYNCS.PHASECHK.TRANS64 P0, [R0+URZ], R3 ;  /* 0x00000003000085a7 */ /* 0x000f2400080010ff */
[----:B----4-:R-:W-:Y:S05]  /*3fd0*/  @!P0 BRA `(.L_x_80) ;  /* 0xfffffffc00f08947 */ /* 0x010fea000383ffff */
[----:B------:R-:W-:Y:S05]  /*3fe0*/  BRA `(.L_x_79) ;  /* 0x00000000000c7947 */ /* 0x000fea0003800000 */
.L_x_75:
[----:B------:R-:W-:-:S04]  /*3ff0*/  UIADD3 UR4, UPT, UPT, UR17, 0x110, URZ ;  /* 0x0000011011047890 */ /* 0x000fc8000fffe0ff */
[----:B------:R-:W-:-:S09]  /*4000*/  UPRMT UR4, UR34, 0x654, UR4 ;  /* 0x0000065422047896 */ /* 0x000fd20008000004 */
[----:B------:R-:W-:Y:S03]  /*4010*/  SYNCS.ARRIVE.TRANS64.RED.A1T0 RZ, [UR4], RZ ;  /* 0x000000ffffff79a7 */ /* 0x000fe60008100404 */
.L_x_79:
[----:B-12---:R-:W-:Y:S01]  /*4020*/  SHF.L.U32 R3, RZ, 0x1f, RZ ;  /* 0x0000001fff037819 */ /* 0x006fe200000006ff */
[----:B------:R-:W-:Y:S01]  /*4030*/  UIADD3 UR4, UPT, UPT, UR17, 0x110, URZ ;  /* 0x0000011011047890 */ /* 0x000fe2000fffe0ff */
[----:B------:R-:W-:Y:S02]  /*4040*/  PLOP3.LUT P0, PT, PT, PT, UP1, 0x80, 0x8 ;  /* 0x000000000008781c */ /* 0x000fe40003f0f018 */
[----:B------:R-:W1:Y:S02]  /*4050*/  SYNCS.PHASECHK.TRANS64.TRYWAIT P1, [UR17+0x110], R3 ;  /* 0x00011003ff0075a7 */ /* 0x000e640008021111 */
[----:B-1----:R-:W-:Y:S09]  /*4060*/  @!P1 BRA `(.L_x_81) ;  /* 0x0000006400389947 */ /* 0x002ff20003800000 */
.L_x_172:
[----:B------:R-:W-:Y:S01]  /*4070*/  @!UP1 UPRMT UR4, UR34, 0x654, UR4 ;  /* 0x0000065422049896 */ /* 0x000fe20008000004 */
[----:B------:R-:W-:Y:S01]  /*4080*/  UMOV UR5, 0xffff ;  /* 0x0000ffff00057882 */ /* 0x000fe20000000000 */
[----:B------:R-:W-:-:S07]  /*4090*/  UMOV UR6, 0x1 ;  /* 0x0000000100067882 */ /* 0x000fce0000000000 */
[----:B------:R-:W-:Y:S01]  /*40a0*/  @!P0 SYNCS.ARRIVE.TRANS64.RED.A1T0 RZ, [UR4], RZ ;  /* 0x000000ffffff89a7 */ /* 0x000fe20008100404 */
[----:B------:R-:W-:Y:S01]  /*40b0*/  NOP ;  /* 0x0000000000007918 */ /* 0x000fe20000000000 */
[----:B-1----:R-:W1:Y:S01]  /*40c0*/  LDS R0, [UR8+0x14] ;  /* 0x00001408ff007984 */ /* 0x002e620008000800 */
[----:B------:R-:W-:-:S04]  /*40d0*/  ULOP3.LUT UR4, UR32, 0xffff, URZ, 0xc0, !UPT ;  /* 0x0000ffff20047892 */ /* 0x000fc8000f8ec0ff */
[----:B------:R-:W-:-:S04]  /*40e0*/  USHF.R.U32.HI UR4, URZ, 0x5, UR4 ;  /* 0x00000005ff047899 */ /* 0x000fc80008011604 */
[----:B------:R-:W-:Y:S02]  /*40f0*/  USHF.L.U32 UR5, UR5, UR4, URZ ;  /* 0x0000000405057299 */ /* 0x000fe400080006ff */
[----:B------:R-:W-:-:S04]  /*4100*/  USHF.L.U32 UR4, UR6, UR4, URZ ;  /* 0x0000000406047299 */ /* 0x000fc800080006ff */
[----:B-1----:R-:W-:-:S04]  /*4110*/  LOP3.LUT R0, R0, UR5, RZ, 0xc0, !PT ;  /* 0x0000000500007c12 */ /* 0x002fc8000f8ec0ff */
[----:B------:R-:W-:-:S13]  /*4120*/  ISETP.NE.AND P0, PT, R0, UR5, PT ;  /* 0x0000000500007c0c */ /* 0x000fda000bf05270 */
[----:B------:R-:W-:Y:S05]  /*4130*/  @P0 BRA `(.L_x_82) ;  /* 0x0000000000580947 */ /* 0x000fea0003800000 */
[----:B------:R-:W1:Y:S02]  /*4140*/  LDS R0, [UR8+0x18] ;  /* 0x00001808ff007984 */ /* 0x000e640008000800 */
[----:B-1----:R-:W-:-:S04]  /*4150*/  LOP3.LUT R0, R0, UR4, RZ, 0xc0, !PT ;  /* 0x0000000400007c12 */ /* 0x002fc8000f8ec0ff */
[----:B------:R-:W-:-:S13]  /*4160*/  ISETP.NE.AND P0, PT, R0, UR4, PT ;  /* 0x0000000400007c0c */ /* 0x000fda000bf05270 */
[----:B------:R-:W-:Y:S05]  /*4170*/  @P0 BRA `(.L_x_83) ;  /* 0x00000000003c0947 */ /* 0x000fea0003800000 */
[----:B------:R-:W1:Y:S01]  /*4180*/  S2R R2, SR_LANEID ;  /* 0x0000000000027919 */ /* 0x000e620000000000 */
[----:B------:R-:W-:Y:S01]  /*4190*/  ULOP3.LUT UR5, URZ, UR5, URZ, 0x33, !UPT ;  /* 0x00000005ff057292 */ /* 0x000fe2000f8e33ff */
[----:B------:R-:W-:Y:S01]  /*41a0*/  LOP3.LUT R4, RZ, UR4, RZ, 0x33, !PT ;  /* 0x00000004ff047c12 */ /* 0x000fe2000f8e33ff */
[----:B------:R-:W-:Y:S02]  /*41b0*/  VOTEU.ANY UR4, UPT, PT ;  /* 0x0000000000047886 */ /* 0x000fe400038e0100 */
[----:B------:R-:W-:Y:S01]  /*41c0*/  UFLO.U32 UR4, UR4 ;  /* 0x00000004000472bd */ /* 0x000fe200080e0000 */
[----:B------:R-:W2:Y:S01]  /*41d0*/  REDUX UR6, R4 ;  /* 0x00000000040673c4 */ /* 0x000ea20000000000 */
[----:B------:R-:W-:-:S06]  /*41e0*/  IMAD.U32 R0, RZ, RZ, UR5 ;  /* 0x00000005ff007e24 */ /* 0x000fcc000f8e00ff */
[----:B------:R4:W-:Y:S01]  /*41f0*/  UTCATOMSWS.AND URZ, UR5 ;  /* 0x0000000500ff79e3 */ /* 0x0009e20008000000 */
[----:B------:R-:W3:Y:S01]  /*4200*/  REDUX UR7, R0 ;  /* 0x00000000000773c4 */ /* 0x000ee20000000000 */
[----:B-1----:R-:W-:Y:S01]  /*4210*/  ISETP.EQ.U32.AND P0, PT, R2, UR4, PT ;  /* 0x0000000402007c0c */ /* 0x002fe2000bf02070 */
[----:B--2---:R-:W-:Y:S01]  /*4220*/  IMAD.U32 R2, RZ, RZ, UR6 ;  /* 0x00000006ff027e24 */ /* 0x004fe2000f8e00ff */
[----:B---3--:R-:W-:-:S11]  /*4230*/  MOV R3, UR7 ;  /* 0x0000000700037c02 */ /* 0x008fd60008000f00 */
[----:B------:R4:W-:Y:S04]  /*4240*/  @P0 ATOMS.AND RZ, [UR8+0x14], R3 ;  /* 0x00001403ffff098c */ /* 0x0009e8000a800008 */
[----:B------:R4:W-:Y:S01]  /*4250*/  @P0 ATOMS.AND RZ, [UR8+0x18], R2 ;  /* 0x00001802ffff098c */ /* 0x0009e2000a800008 */
[----:B------:R-:W-:Y:S05]  /*4260*/  BRA `(.L_x_84) ;  /* 0x0000000000147947 */ /* 0x000fea0003800000 */
.L_x_83:
[----:B------:R-:W-:Y:S02]  /*4270*/  MOV R2, 0x4290 ;  /* 0x0000429000027802 */ /* 0x000fe40000000f00 */
[----:B---3-5:R-:W-:Y:S05]  /*4280*/  CALL.REL.NOINC `($__internal_0_$__cuda_sm10x_tcgen05_guardrail_trap_col_being_dealloced_not_returned_by_alloc) ;  /* 0x0000006800147944 */ /* 0x028fea0003c00000 */
[----:B------:R-:W-:Y:S05]  /*4290*/  BRA `(.L_x_84) ;  /* 0x0000000000087947 */ /* 0x000fea0003800000 */
.L_x_82:
[----:B------:R-:W-:Y:S02]  /*42a0*/  MOV R2, 0x42c0 ;  /* 0x000042c000027802 */ /* 0x000fe40000000f00 */
[----:B---3-5:R-:W-:Y:S05]  /*42b0*/  CALL.REL.NOINC `($__internal_2_$__cuda_sm10x_tcgen05_guardrail_trap_unallocated_columns_being_dealloced) ;  /* 0x0000006800207944 */ /* 0x028fea0003c00000 */
.L_x_84:
[----:B------:R-:W-:Y:S01]  /*42c0*/  NOP ;  /* 0x0000000000007918 */ /* 0x000fe20000000000 */
[----:B----4-:R-:W-:Y:S05]  /*42d0*/  EXIT ;  /* 0x000000000000794d */ /* 0x010fea0003800000 */
.L_x_55:
[----:B------:R-:W-:-:S09]  /*42e0*/  UISETP.NE.OR UP0, UPT, UR13, 0x3, !UP3 ;  /* 0x000000030d00788c */ /* 0x000fd2000df05670 */
[----:B------:R-:W-:Y:S05]  /*42f0*/  BRA.U UP0, `(.L_x_85) ;  /* 0x0000001100c07547 */ /* 0x000fea000b800000 */
[----:B------:R-:W1:Y:S01]  /*4300*/  LDCU UR31, c[0x0][0x370] ;  /* 0x00006e00ff1f77ac */ /* 0x000e620008000800 */
[----:B------:R-:W2:Y:S01]  /*4310*/  LDC.64 R16, c[0x0][0x348] ;  /* 0x0000d200ff107b82 */ /* 0x000ea20000000a00 */
[----:B------:R-:W-:Y:S02]  /*4320*/  HFMA2 R13, -RZ, RZ, 0, 0 ;  /* 0x00000000ff0d7431 */ /* 0x000fe400000001ff */
[----:B------:R-:W-:Y:S01]  /*4330*/  IMAD.MOV.U32 R15, RZ, RZ, 0x1 ;  /* 0x00000001ff0f7424 */ /* 0x000fe200078e00ff */
[----:B------:R-:W1:Y:S01]  /*4340*/  LDCU.128 UR48, c[0x0][0xb10] ;  /* 0x00016200ff3077ac */ /* 0x000e620008000c00 */
[----:B------:R-:W-:Y:S01]  /*4350*/  IMAD.MOV.U32 R14, RZ, RZ, RZ ;  /* 0x000000ffff0e7224 */ /* 0x000fe200078e00ff */
[----:B------:R-:W-:Y:S01]  /*4360*/  MOV R7, 0x1000 ;  /* 0x0000100000077802 */ /* 0x000fe20000000f00 */
[----:B------:R-:W3:Y:S01]  /*4370*/  LDCU UR30, c[0x0][0x374] ;  /* 0x00006e80ff1e77ac */ /* 0x000ee20008000800 */
[----:B------:R-:W4:Y:S01]  /*4380*/  LDC.64 R2, c[0x0][0x888] ;  /* 0x00022200ff027b82 */ /* 0x000f220000000a00 */
[----:B------:R-:W3:Y:S01]  /*4390*/  LDCU UR15, c[0x0][0xb0c] ;  /* 0x00016180ff0f77ac */ /* 0x000ee20008000800 */
[----:B------:R-:W2:Y:S06]  /*43a0*/  LDCU UR54, c[0x0][0xb20] ;  /* 0x00016400ff3677ac */ /* 0x000eac0008000800 */
[----:B------:R-:W4:Y:S01]  /*43b0*/  LDC.64 R4, c[0x0][0x890] ;  /* 0x00022400ff047b82 */ /* 0x000f220000000a00 */
[----:B------:R-:W2:Y:S01]  /*43c0*/  LDCU UR4, c[0x0][0xb30] ;  /* 0x00016600ff0477ac */ /* 0x000ea20008000800 */
[----:B------:R-:W-:Y:S01]  /*43d0*/  UMOV UR21, 0x400 ;  /* 0x0000040000157882 */ /* 0x000fe20000000000 */
[----:B-1----:R-:W-:-:S02]  /*43e0*/  UIMAD.WIDE.U32 UR6, UR31, UR48, URZ ;  /* 0x000000301f0672a5 */ /* 0x002fc4000f8e00ff */
[----:B---3--:R-:W-:Y:S02]  /*43f0*/  UIMAD.WIDE.U32 UR8, UR30, UR51, URZ ;  /* 0x000000331e0872a5 */ /* 0x008fe4000f8e00ff */
[----:B------:R-:W-:Y:S02]  /*4400*/  ULEA UR21, UR58, UR21, 0x18 ;  /* 0x000000153a157291 */ /* 0x000fe4000f8ec0ff */
[----:B------:R-:W-:Y:S02]  /*4410*/  UPLOP3.LUT UP2, UPT, UPT, UPT, UPT, 0x40, 0x4 ;  /* 0x000000000004789c */ /* 0x000fe40003f4e870 */
[----:B------:R-:W-:Y:S02]  /*4420*/  UIADD3 UR37, UPT, UPT, UR21, 0x58, URZ ;  /* 0x0000005815257890 */ /* 0x000fe4000fffe0ff */
[----:B------:R-:W-:Y:S02]  /*4430*/  UIADD3 UR41, UPT, UPT, UR21, 0x40, URZ ;  /* 0x0000004015297890 */ /* 0x000fe4000fffe0ff */
[----:B------:R-:W-:-:S02]  /*4440*/  UIADD3 UR33, UPT, UPT, UR21, 0x48, URZ ;  /* 0x0000004815217890 */ /* 0x000fc4000fffe0ff */
[----:B------:R-:W-:Y:S01]  /*4450*/  UIADD3 UR25, UPT, UPT, UR21, 0x50, URZ ;  /* 0x0000005015197890 */ /* 0x000fe2000fffe0ff */
[----:B------:R-:W-:Y:S01]  /*4460*/  UMOV UR6, UR7 ;  /* 0x0000000700067c82 */ /* 0x000fe20008000000 */
[----:B------:R-:W-:Y:S01]  /*4470*/  UMOV UR47, UR9 ;  /* 0x00000009002f7c82 */ /* 0x000fe20008000000 */
[----:B------:R-:W-:Y:S02]  /*4480*/  UISETP.GE.AND UP0, UPT, UR45, 0x1, UPT ;  /* 0x000000012d00788c */ /* 0x000fe4000bf06270 */
[----:B------:R-:W-:Y:S01]  /*4490*/  UISETP.NE.AND UP4, UPT, UR45, 0x1, UPT ;  /* 0x000000012d00788c */ /* 0x000fe2000bf85270 */
[----:B------:R-:W1:Y:S01]  /*44a0*/  LDCU.64 UR22, c[0x0][0xb28] ;  /* 0x00016500ff1677ac */ /* 0x000e620008000a00 */
[----:B------:R-:W-:Y:S02]  /*44b0*/  UISETP.NE.AND UP6, UPT, UR15, 0x1, UPT ;  /* 0x000000010f00788c */ /* 0x000fe4000bfc5270 */
[----:B------:R-:W-:Y:S02]  /*44c0*/  UISETP.NE.AND UP5, UPT, UR50, 0x1, UPT ;  /* 0x000000013200788c */ /* 0x000fe4000bfa5270 */
[----:B------:R-:W-:-:S02]  /*44d0*/  UPRMT UR37, UR58, 0x654, UR37 ;  /* 0x000006543a257896 */ /* 0x000fc40008000025 */
[----:B------:R-:W-:Y:S02]  /*44e0*/  USHF.R.U32.HI UR52, URZ, UR49, UR6 ;  /* 0x00000031ff347299 */ /* 0x000fe40008011606 */
[----:B------:R-:W-:Y:S02]  /*44f0*/  UPRMT UR46, UR58, 0x654, UR41 ;  /* 0x000006543a2e7896 */ /* 0x000fe40008000029 */
[----:B------:R-:W-:Y:S02]  /*4500*/  UPRMT UR39, UR58, 0x654, UR33 ;  /* 0x000006543a277896 */ /* 0x000fe40008000021 */
[----:B------:R-:W-:Y:S02]  /*4510*/  UPRMT UR38, UR58, 0x654, UR25 ;  /* 0x000006543a267896 */ /* 0x000fe40008000019 */
[----:B--2---:R-:W-:Y:S02]  /*4520*/  USHF.R.U32.HI UR47, URZ, UR54, UR47 ;  /* 0x00000036ff2f7299 */ /* 0x004fe4000801162f */
[----:B------:R-:W-:-:S11]  /*4530*/  UISETP.NE.AND UP3, UPT, UR4, 0x1, UPT ;  /* 0x000000010400788c */ /* 0x000fd6000bf65270 */
.L_x_96:
[C---:B------:R-:W-:Y:S02]  /*4540*/  LEA R12, R14.reuse, UR21, 0x3 ;  /* 0x000000150e0c7c11 */ /* 0x040fe4000f8e18ff */
[----:B------:R-:W-:Y:S02]  /*4550*/  SHF.L.U32 R9, R13, 0x1f, RZ ;  /* 0x0000001f0d097819 */ /* 0x000fe400000006ff */
[----:B------:R-:W-:Y:S02]  /*4560*/  LEA R10, R14, UR21, 0x4 ;  /* 0x000000150e0a7c11 */ /* 0x000fe4000f8e20ff */
[----:B------:R-:W2:Y:S02]  /*4570*/  SYNCS.PHASECHK.TRANS64.TRYWAIT P0, [R12+URZ+0x90], R9 ;  /* 0x000090090c0075a7 */ /* 0x000ea400080011ff */
[----:B--23--:R-:W-:Y:S05]  /*4580*/  @!P0 BRA `(.L_x_86) ;  /* 0x0000006000088947 */ /* 0x00cfea0003800000 */
.L_x_173:
[----:B--2---:R-:W2:Y:S01]  /*4590*/  LDS.128 R8, [R10+0x120] ;  /* 0x000120000a087984 */ /* 0x004ea20000000c00 */
[----:B------:R-:W-:Y:S01]  /*45a0*/  UISETP.GE.AND UP0, UPT, UR45, 0x1, UPT ;  /* 0x000000012d00788c */ /* 0x000fe2000bf06270 */
[----:B------:R-:W-:Y:S01]  /*45b0*/  @!PT LDS RZ, [RZ] ;  /* 0x00000000fffff984 */ /* 0x000fe20000000800 */
[----:B------:R-:W-:Y:S01]  /*45c0*/  @!PT LDS RZ, [RZ] ;  /* 0x00000000fffff984 */ /* 0x000fe20000000800 */
[----:B------:R-:W-:Y:S01]  /*45d0*/  @!PT LDS RZ, [RZ] ;  /* 0x00000000fffff984 */ /* 0x000fe20000000800 */
[----:B------:R-:W-:Y:S01]  /*45e0*/  @!PT LDS RZ, [RZ] ;  /* 0x00000000fffff984 */ /* 0x000fe20000000800 */
[----:B------:R3:W-:Y:S06]  /*45f0*/  MEMBAR.ALL.CTA ;  /* 0x0000000000007992 */ /* 0x0007ec0000008000 */
[----:B---3--:R-:W3:Y:S01]  /*4600*/  FENCE.VIEW.ASYNC.S ;  /* 0x00000000000073c6 */ /* 0x008ee20000000000 */
[----:B--2---:R-:W-:Y:S11]  /*4610*/  LOP3.LUT P0, RZ, R10, 0x1, RZ, 0xc0, !PT ;  /* 0x000000010aff7812 */ /* 0x004ff6000780c0ff */
[----:B------:R-:W-:Y:S02]  /*4620*/  @!UPT UIADD3 URZ, UPT, UPT, URZ, URZ, URZ ;  /* 0x000000fffffff290 */ /* 0x000fe4000fffe0ff */
[----:B---3--:R-:W-:Y:S01]  /*4630*/  VOTEU.ANY UP1, P0 ;  /* 0x0000000000ff7886 */ /* 0x008fe20000020100 */
[----:B------:R-:W-:Y:S11]  /*4640*/  PLOP3.LUT P0, PT, PT, PT, UP1, 0x80, 0x8 ;  /* 0x000000000008781c */ /* 0x000ff60003f0f018 */
[----:B------:R-:W-:Y:S02]  /*4650*/  @!UPT UIADD3 URZ, UPT, UPT, URZ, URZ, URZ ;  /* 0x000000fffffff290 */ /* 0x000fe4000fffe0ff */
[----:B------:R-:W-:Y:S02]  /*4660*/  @P0 SHF.R.U32.HI R0, RZ, 0x10, R9 ;  /* 0x00000010ff000819 */ /* 0x000fe40000011609 */
[----:B------:R-:W-:Y:S02]  /*4670*/  @P0 MOV R6, R8 ;  /* 0x0000000800060202 */ /* 0x000fe40000000f00 */
[----:B------:R-:W-:Y:S01]  /*4680*/  @P0 R2UR UR4, R0 ;  /* 0x00000000000402ca */ /* 0x000fe200000e0000 */
[----:B------:R-:W-:Y:S01]  /*4690*/  VIADD R0, R12, 0xa0 ;  /* 0x000000a00c007836 */ /* 0x000fe20000000000 */
[----:B------:R-:W-:Y:S02]  /*46a0*/  @P0 LOP3.LUT R8, R9, 0xffff, RZ, 0xc0, !PT ;  /* 0x0000ffff09080812 */ /* 0x000fe400078ec0ff */
[----:B------:R-:W-:Y:S02]  /*46b0*/  @P0 R2UR UR6, R6 ;  /* 0x00000000060602ca */ /* 0x000fe400000e0000 */
[----:B------:R-:W-:Y:S02]  /*46c0*/  PRMT R0, RZ, 0x654, R0 ;  /* 0x00000654ff007816 */ /* 0x000fe40000000000 */
[----:B------:R-:W-:Y:S02]  /*46d0*/  @P0 R2UR UR5, R8 ;  /* 0x00000000080502ca */ /* 0x000fe400000e0000 */
[----:B------:R2:W-:Y:S03]  /*46e0*/  SYNCS.ARRIVE.TRANS64.RED.A1T0 RZ, [R0+URZ], RZ ;  /* 0x000000ff00ff79a7 */ /* 0x0005e600081004ff */
[----:B------:R-:W-:Y:S04]  /*46f0*/  @UP1 UMOV UR29, UR4 ;  /* 0x00000004001d1c82 */ /* 0x000fe80008000000 */
[----:B------:R-:W-:Y:S04]  /*4700*/  @UP1 UMOV UR14, UR6 ;  /* 0x00000006000e1c82 */ /* 0x000fe80008000000 */
[----:B------:R-:W-:Y:S01]  /*4710*/  @UP1 UMOV UR13, UR5 ;  /* 0x00000005000d1c82 */ /* 0x000fe20008000000 */
[----:B------:R-:W-:Y:S05]  /*4720*/  BRA.U !UP0, `(.L_x_87) ;  /* 0x0000000108a47547 */ /* 0x000fea000b800000 */
[----:B------:R-:W-:Y:S02]  /*4730*/  UIMAD.WIDE.U32 UR16, UR13, UR51, URZ ;  /* 0x000000330d1072a5 */ /* 0x000fe4000f8e00ff */
[----:B------:R-:W-:Y:S02]  /*4740*/  UIMAD.WIDE.U32 UR18, UR14, UR48, URZ ;  /* 0x000000300e1272a5 */ /* 0x000fe4000f8e00ff */
[----:B------:R-:W-:Y:S02]  /*4750*/  USEL UR4, UR30, UR47, !UP5 ;  /* 0x0000002f1e047287 */ /* 0x000fe4000e800000 */
[----:B------:R-:W-:Y:S02]  /*4760*/  USEL UR7, UR31, UR52, !UP6 ;  /* 0x000000341f077287 */ /* 0x000fe4000f000000 */
[----:B-1----:R-:W-:Y:S02]  /*4770*/  UIMAD.WIDE.U32 UR8, UR4, UR22, URZ ;  /* 0x00000016040872a5 */ /* 0x002fe4000f8e00ff */
[----:B------:R-:W-:Y:S01]  /*4780*/  UIMAD.WIDE.U32 UR10, UR7, UR22, URZ ;  /* 0x00000016070a72a5 */ /* 0x000fe2000f8e00ff */
[----:B------:R-:W-:Y:S02]  /*4790*/  UMOV UR5, UR17 ;  /* 0x0000001100057c82 */ /* 0x000fe40008000000 */
[----:B------:R-:W-:Y:S03]  /*47a0*/  USHF.R.U32.HI UR6, URZ, UR54, UR5 ;  /* 0x00000036ff067299 */ /* 0x000fe60008011605 */
[----:B------:R-:W-:Y:S01]  /*47b0*/  UMOV UR5, UR19 ;  /* 0x0000001300057c82 */ /* 0x000fe20008000000 */
[----:B------:R-:W-:Y:S02]  /*47c0*/  USEL UR6, UR13, UR6, !UP5 ;  /* 0x000000060d067287 */ /* 0x000fe4000e800000 */
[----:B------:R-:W-:Y:S03]  /*47d0*/  USHF.R.U32.HI UR12, URZ, UR49, UR5 ;  /* 0x00000031ff0c7299 */ /* 0x000fe60008011605 */
[----:B------:R-:W-:Y:S02]  /*47e0*/  UMOV UR5, UR9 ;  /* 0x0000000900057c82 */ /* 0x000fe40008000000 */
[----:B------:R-:W-:Y:S03]  /*47f0*/  @UP4 USHF.R.U32.HI UR4, URZ, UR23, UR5 ;  /* 0x00000017ff044299 */ /* 0x000fe60008011605 */
[----:B------:R-:W-:Y:S01]  /*4800*/  UMOV UR5, UR11 ;  /* 0x0000000b00057c82 */ /* 0x000fe20008000000 */
[----:B------:R-:W-:Y:S02]  /*4810*/  UIMAD UR4, UR45, UR4, URZ ;  /* 0x000000042d0472a4 */ /* 0x000fe4000f8e02ff */
[----:B------:R-:W-:Y:S02]  /*4820*/  @UP4 USHF.R.U32.HI UR7, URZ, UR23, UR5 ;  /* 0x00000017ff074299 */ /* 0x000fe40008011605 */
[----:B------:R-:W-:Y:S02]  /*4830*/  UIMAD.WIDE.U32 UR10, UR6, UR22, URZ ;  /* 0x00000016060a72a5 */ /* 0x000fe4000f8e00ff */
[----:B------:R-:W-:Y:S02]  /*4840*/  USEL UR5, UR14, UR12, !UP6 ;  /* 0x0000000c0e057287 */ /* 0x000fe4000f000000 */
[----:B------:R-:W-:Y:S02]  /*4850*/  UIMAD UR8, UR45, UR7, URZ ;  /* 0x000000072d0872a4 */ /* 0x000fe4000f8e02ff */
[----:B------:R-:W-:Y:S03]  /*4860*/  UISETP.GE.AND UP0, UPT, UR6, UR4, UPT ;  /* 0x000000040600728c */ /* 0x000fe6000bf06270 */
[----:B------:R-:W-:Y:S01]  /*4870*/  UMOV UR4, UR11 ;  /* 0x0000000b00047c82 */ /* 0x000fe20008000000 */
[----:B------:R-:W-:Y:S02]  /*4880*/  UISETP.GE.OR UP0, UPT, UR5, UR8, UP0 ;  /* 0x000000080500728c */ /* 0x000fe40008706670 */
[----:B------:R-:W-:Y:S02]  /*4890*/  USHF.R.U32.HI UR4, URZ, UR23, UR4 ;  /* 0x00000017ff047299 */ /* 0x000fe40008011604 */
[----:B------:R-:W-:Y:S02]  /*48a0*/  UIMAD.WIDE.U32 UR8, UR5, UR22, URZ ;  /* 0x00000016050872a5 */ /* 0x000fe4000f8e00ff */
[----:B------:R-:W-:Y:S04]  /*48b0*/  USEL UR10, UR6, UR4, !UP4 ;  /* 0x00000004060a7287 */ /* 0x000fe8000e000000 */
[----:B------:R-:W-:Y:S01]  /*48c0*/  UIADD3 UR11, UPT, UPT, -UR10, URZ, URZ ;  /* 0x000000ff0a0b7290 */ /* 0x000fe2000fffe1ff */
[----:B------:R-:W-:Y:S02]  /*48d0*/  @!UP0 UMOV UR4, UR9 ;  /* 0x0000000900048c82 */ /* 0x000fe40008000000 */
[----:B------:R-:W-:Y:S02]  /*48e0*/  @!UP0 USHF.R.U32.HI UR4, URZ, UR23, UR4 ;  /* 0x00000017ff048299 */ /* 0x000fe40008011604 */
[----:B------:R-:W-:Y:S02]  /*48f0*/  UIMAD UR8, UR45, UR11, UR6 ;  /* 0x0000000b2d0872a4 */ /* 0x000fe4000f8e0206 */
[----:B------:R-:W-:Y:S04]  /*4900*/  @!UP0 USEL UR4, UR5, UR4, !UP4 ;  /* 0x0000000405048287 */ /* 0x000fe8000e000000 */
[----:B------:R-:W-:Y:S02]  /*4910*/  @!UP0 UIMAD UR7, UR7, UR8, UR4 ;  /* 0x00000008070782a4 */ /* 0x000fe4000f8e0204 */
[----:B------:R-:W-:Y:S02]  /*4920*/  @!UP0 UIADD3 UR9, UPT, UPT, UR10, -UR4, URZ ;  /* 0x800000040a098290 */ /* 0x000fe4000fffe0ff */
[----:B------:R-:W-:Y:S02]  /*4930*/  UIADD3 UR8, UPT, UPT, -UR6, URZ, URZ ;  /* 0x000000ff06087290 */ /* 0x000fe4000fffe1ff */
[----:B------:R-:W-:Y:S02]  /*4940*/  UIADD3 UR4, UPT, UPT, -UR5, URZ, URZ ;  /* 0x000000ff05047290 */ /* 0x000fe4000fffe1ff */
[----:B------:R-:W-:Y:S03]  /*4950*/  @!UP0 UIMAD UR6, UR9, UR45, UR5 ;  /* 0x0000002d090682a4 */ /* 0x000fe6000f8e0205 */
[----:B------:R-:W-:Y:S01]  /*4960*/  @!UP0 UMOV UR5, UR7 ;  /* 0x0000000700058c82 */ /* 0x000fe20008000000 */
[----:B------:R-:W-:Y:S02]  /*4970*/  UIMAD UR7, UR15, UR4, UR14 ;  /* 0x000000040f0772a4 */ /* 0x000fe4000f8e020e */
[----:B------:R-:W-:Y:S02]  /*4980*/  UIMAD UR4, UR50, UR8, UR13 ;  /* 0x00000008320472a4 */ /* 0x000fe4000f8e020d */
[----:B------:R-:W-:Y:S02]  /*4990*/  UIMAD UR14, UR5, UR15, UR7 ;  /* 0x0000000f050e72a4 */ /* 0x000fe4000f8e0207 */
[----:B------:R-:W-:Y:S11]  /*49a0*/  UIMAD UR13, UR6, UR50, UR4 ;  /* 0x00000032060d72a4 */ /* 0x000ff6000f8e0204 */
[----:B------:R-:W-:Y:S01]  /*49b0*/  @!UPT UIADD3 URZ, UPT, UPT, URZ, URZ, URZ ;  /* 0x000000fffffff290 */ /* 0x000fe2000fffe0ff */
.L_x_87:
[----:B------:R-:W3:Y:S01]  /*49c0*/  @!UP3 LDCU.128 UR8, c[0x0][0xb10] ;  /* 0x00016200ff08b7ac */ /* 0x000ee20008000c00 */
[C---:B----4-:R-:W-:Y:S02]  /*49d0*/  ISETP.NE.U32.AND P1, PT, R4.reuse, RZ, PT ;  /* 0x000000ff0400720c */ /* 0x050fe40003f25070 */
[----:B------:R-:W-:Y:S02]  /*49e0*/  ISETP.NE.U32.AND P0, PT, R4, RZ, PT ;  /* 0x000000ff0400720c */ /* 0x000fe40003f05070 */
[C---:B------:R-:W-:Y:S02]  /*49f0*/  ISETP.NE.AND.EX P1, PT, R5.reuse, RZ, PT, P1 ;  /* 0x000000ff0500720c */ /* 0x040fe40003f25310 */
[----:B------:R-:W-:Y:S01]  /*4a00*/  ISETP.NE.AND.EX P0, PT, R5, RZ, PT, P0 ;  /* 0x000000ff0500720c */ /* 0x000fe20003f05300 */
[----:B------:R-:W4:Y:S01]  /*4a10*/  @!UP3 LDCU UR5, c[0x0][0xb0c] ;  /* 0x00016180ff05b7ac */ /* 0x000f220008000800 */
[----:B------:R-:W-:Y:S01]  /*4a20*/  SHF.L.U32 R9, R15, 0x1f, RZ ;  /* 0x0000001f0f097819 */ /* 0x000fe200000006ff */
[----:B------:R-:W-:Y:S02]  /*4a30*/  USHF.L.U32 UR42, UR32, 0x8, URZ ;  /* 0x00000008202a7899 */ /* 0x000fe400080006ff */
[----:B------:R-:W-:Y:S02]  /*4a40*/  USHF.L.U32 UR43, UR20, 0x6, URZ ;  /* 0x00000006142b7899 */ /* 0x000fe400080006ff */
[----:B---3--:R-:W-:Y:S07]  /*4a50*/  UIMAD.WIDE.U32 UR6, UR14, UR8, URZ ;  /* 0x000000080e0672a5 */ /* 0x008fee000f8e00ff */
[----:B------:R-:W-:Y:S01]  /*4a60*/  @!UP3 UMOV UR4, UR7 ;  /* 0x000000070004bc82 */ /* 0x000fe20008000000 */
[----:B----4-:R-:W-:Y:S02]  /*4a70*/  @!UP3 UISETP.NE.AND UP0, UPT, UR5, 0x1, UPT ;  /* 0x000000010500b88c */ /* 0x010fe4000bf05270 */
[----:B------:R-:W-:Y:S02]  /*4a80*/  @!UP3 USHF.R.U32.HI UR4, URZ, UR9, UR4 ;  /* 0x00000009ff04b299 */ /* 0x000fe40008011604 */
[----:B------:R-:W-:Y:S02]  /*4a90*/  UIMAD.WIDE.U32 UR6, UR13, UR11, URZ ;  /* 0x0000000b0d0672a5 */ /* 0x000fe4000f8e00ff */
[----:B------:R-:W-:Y:S02]  /*4aa0*/  @!UP3 USEL UR8, UR14, UR4, !UP0 ;  /* 0x000000040e08b287 */ /* 0x000fe4000c000000 */
[----:B------:R-:W-:Y:S03]  /*4ab0*/  @!UP3 UISETP.NE.AND UP0, UPT, UR10, 0x1, UPT ;  /* 0x000000010a00b88c */ /* 0x000fe6000bf05270 */
[----:B------:R-:W-:Y:S02]  /*4ac0*/  @!UP3 UMOV UR6, UR7 ;  /* 0x000000070006bc82 */ /* 0x000fe40008000000 */
[----:B------:R-:W3:Y:S02]  /*4ad0*/  @!UP3 LDCU UR4, c[0x0][0xb20] ;  /* 0x00016400ff04b7ac */ /* 0x000ee40008000800 */
[----:B---3--:R-:W-:Y:S04]  /*4ae0*/  @!UP3 USHF.R.U32.HI UR6, URZ, UR4, UR6 ;  /* 0x00000004ff06b299 */ /* 0x008fe80008011606 */
[----:B------:R-:W-:Y:S04]  /*4af0*/  @!UP3 USEL UR6, UR13, UR6, !UP0 ;  /* 0x000000060d06b287 */ /* 0x000fe8000c000000 */
[----:B------:R-:W-:Y:S02]  /*4b00*/  @!UP3 UIADD3 UR4, UPT, UPT, -UR8, UR6, URZ ;  /* 0x000000060804b290 */ /* 0x000fe4000fffe1ff */
[----:B------:R-:W-:Y:S02]  /*4b10*/  @!UP3 UIADD3 UR6, UPT, UPT, UR8, -UR6, URZ ;  /* 0x800000060806b290 */ /* 0x000fe4000fffe0ff */
[----:B------:R-:W-:Y:S02]  /*4b20*/  @!UP3 UIMAD UR14, UR4, UR5, UR14 ;  /* 0x00000005040eb2a4 */ /* 0x000fe4000f8e020e */
[----:B------:R-:W-:Y:S01]  /*4b30*/  @!UP3 UIMAD UR13, UR6, UR10, UR13 ;  /* 0x0000000a060db2a4 */ /* 0x000fe2000f8e020d */
[----:B------:R-:W-:Y:S11]  /*4b40*/  BRA.U UP2, `(.L_x_88) ;  /* 0x0000000102107547 */ /* 0x000ff6000b800000 */
[----:B--2---:R-:W-:Y:S04]  /*4b50*/  MOV R0, UR53 ;  /* 0x0000003500007c02 */ /* 0x004fe80008000f00 */
[----:B------:R-:W-:Y:S04]  /*4b60*/  SHF.L.U32 R11, R0, 0x1f, RZ ;  /* 0x0000001f000b7819 */ /* 0x000fe800000006ff */
[----:B------:R-:W2:Y:S02]  /*4b70*/  SYNCS.PHASECHK.TRANS64.TRYWAIT P2, [UR21+0x88], R11 ;  /* 0x0000880bff0075a7 */ /* 0x000ea40008041115 */
[----:B--2---:R-:W-:Y:S05]  /*4b80*/  @!P2 BRA `(.L_x_89) ;  /* 0x00000058009ca947 */ /* 0x004fea0003800000 */
.L_x_88:
[----:B------:R-:W-:Y:S05]  /*4b90*/  @!P1 BRA `(.L_x_90) ;  /* 0x0000000000309947 */ /* 0x000fea0003800000 */
[----:B------:R-:W-:Y:S01]  /*4ba0*/  ISETP.NE.U32.AND P1, PT, R2, RZ, PT ;  /* 0x000000ff0200720c */ /* 0x000fe20003f25070 */
[----:B------:R-:W3:Y:S01]  /*4bb0*/  LDCU.64 UR4, c[0x0][0x358] ;  /* 0x00006b00ff0477ac */ /* 0x000ee20008000a00 */
[----:B------:R-:W-:Y:S02]  /*4bc0*/  IMAD.MOV.U32 R86, RZ, RZ, 0x1 ;  /* 0x00000001ff567424 */ /* 0x000fe400078e00ff */
[----:B------:R-:W-:Y:S11]  /*4bd0*/  ISETP.NE.AND.EX P1, PT, R3, RZ, PT, P1 ;  /* 0x000000ff0300720c */ /* 0x000ff60003f25310 */
[----:B------:R-:W-:Y:S02]  /*4be0*/  @!UPT UIADD3 URZ, UPT, UPT, URZ, URZ, URZ ;  /* 0x000000fffffff290 */ /* 0x000fe4000fffe0ff */
[----:B--2---:R-:W2:Y:S01]  /*4bf0*/  @P1 LDC.64 R10, c[0x0][0x888] ;  /* 0x00022200ff0a1b82 */ /* 0x004ea20000000a00 */
[----:B------:R-:W-:Y:S04]  /*4c00*/  @P1 IMAD R0, R4, UR36, RZ ;  /* 0x0000002404001c24 */ /* 0x000fe8000f8e02ff */
[----:B--2---:R-:W-:Y:S04]  /*4c10*/  @P1 IMAD.WIDE R10, R0, 0x4, R10 ;  /* 0x00000004000a1825 */ /* 0x004fe800078e020a */
[----:B------:R-:W-:Y:S01]  /*4c20*/  HFMA2 R0, -RZ, RZ, 0, 5.9604644775390625e-08 ;  /* 0x00000001ff007431 */ /* 0x000fe200000001ff */
[----:B---3-5:R3:W5:Y:S04]  /*4c30*/  @P1 LDG.E R41, desc[UR4][R10.64] ;  /* 0x000000040a291981 */ /* 0x028768000c1e1900 */
[----:B------:R-:W-:Y:S01]  /*4c40*/  @!P1 PRMT R86, R0, 0x7610, R86 ;  /* 0x0000761000569816 */ /* 0x000fe20000000056 */
[----:B---3--:R-:W4:Y:S06]  /*4c50*/  @!P1 LDC R41, c[0x0][0x880] ;  /* 0x00022000ff299b82 */ /* 0x008f2c0000000800 */
.L_x_90:
[----:B----45:R-:W-:Y:S01]  /*4c60*/  @!P0 FSETP.EQ.AND P1, PT, R41, RZ, PT ;  /* 0x000000ff2900820b */ /* 0x030fe20003f22000 */
[----:B------:R-:W-:Y:S01]  /*4c70*/  @!UPT UIADD3 URZ, UPT, UPT, URZ, URZ, URZ ;  /* 0x000000fffffff290 */ /* 0x000fe2000fffe0ff */
[----:B------:R-:W-:Y:S11]  /*4c80*/  @!P0 BRA `(.L_x_91) ;  /* 0x0000000000188947 */ /* 0x000ff60003800000 */
[----:B------:R-:W-:Y:S02]  /*4c90*/  LOP3.LUT P0, RZ, R86, 0xff, RZ, 0xc0, !PT ;  /* 0x000000ff56ff7812 */ /* 0x000fe4000780c0ff */
[----:B------:R-:W-:Y:S04]  /*4ca0*/  ISETP.NE.U32.AND P1, PT, R2, RZ, PT ;  /* 0x000000ff0200720c */ /* 0x000fe80003f25070 */
[----:B------:R-:W-:Y:S04]  /*4cb0*/  ISETP.NE.AND.EX P1, PT, R3, RZ, PT, P1 ;  /* 0x000000ff0300720c */ /* 0x000fe80003f25310 */
[----:B------:R-:W-:Y:S03]  /*4cc0*/  PLOP3.LUT P1, PT, P1, PT, PT, 0x8, 0x80 ;  /* 0x000000000080781c */ /* 0x000fe60000f2e170 */
[----:B------:R-:W-:Y:S11]  /*4cd0*/  @P0 FSETP.EQ.AND P1, PT, R41, RZ, PT ;  /* 0x000000ff2900020b */ /* 0x000ff60003f22000 */
[----:B------:R-:W-:Y:S02]  /*4ce0*/  @!UPT UIADD3 URZ, UPT, UPT, URZ, URZ, URZ ;  /* 0x000000fffffff290 */ /* 0x000fe4000fffe0ff */
.L_x_91:
[----:B------:R-:W3:Y:S01]  /*4cf0*/  SYNCS.PHASECHK.TRANS64.TRYWAIT P2, [UR21+0x60], R9 ;  /* 0x00006009ff0075a7 */ /* 0x000ee20008041115 */
[----:B------:R-:W-:Y:S04]  /*4d00*/  ELECT P0, URZ, PT ;  /* 0x0000000000ff782f */ /* 0x000fe80003800000 */
[----:B------:R-:W-:Y:S11]  /*4d10*/  PLOP3.LUT P1, PT, P1, P0, PT, 0xf2, 0x2f ;  /* 0x00000000002f781c */ /* 0x000ff60000f21e72 */
[----:B------:R-:W-:Y:S02]  /*4d20*/  @!UPT UIADD3 URZ, UPT, UPT, URZ, URZ, URZ ;  /* 0x000000fffffff290 */ /* 0x000fe4000fffe0ff */
[----:B------:R-:W-:Y:S05]  /*4d30*/  @!P1 IADD3 R8, P0, PT, R16, 0x580, RZ ;  /* 0x0000058010089810 */ /* 0x000fea0007f1e0ff */
[----:B------:R-:W-:Y:S01]  /*4d40*/  @!P1 IMAD.X R6, RZ, RZ, R17, P0 ;  /* 0x000000ffff069224 */ /* 0x000fe200000e0611 */
[----:B---3--:R-:W-:Y:S07]  /*4d50*/  @!P2 BRA `(.L_x_92) ;  /* 0x000000580040a947 */ /* 0x008fee0003800000 */
.L_x_176:
[----:B------:R-:W-:Y:S01]  /*4d60*/  @!P1 R2UR UR5, R8 ;  /* 0x00000000080592ca */ /* 0x000fe200000e0000 */
[----:B------:R-:W-:Y:S01]  /*4d70*/  VOTEU.ALL UP0, P1 ;  /* 0x0000000000ff7886 */ /* 0x000fe20000800000 */
[----:B------:R-:W-:Y:S01]  /*4d80*/  @!P1 R2UR UR4, R6 ;  /* 0x00000000060492ca */ /* 0x000fe200000e0000 */
[----:B------:R-:W-:Y:S01]  /*4d90*/  UMOV UR6, 0x0 ;  /* 0x0000000000067882 */ /* 0x000fe20000000000 */
[----:B------:R-:W-:Y:S01]  /*4da0*/  UMOV UR7, 0x10000000 ;  /* 0x1000000000077882 */ /* 0x000fe20000000000 */
[----:B------:R-:W-:Y:S01]  /*4db0*/  UMOV UR44, UR36 ;  /* 0x00000024002c7c82 */ /* 0x000fe20008000000 */
[----:B------:R-:W-:Y:S01]  /*4dc0*/  @!UP0 UIADD3 UR40, UPT, UPT, UR21, 0x200, URZ ;  /* 0x0000020015288890 */ /* 0x000fe2000fffe0ff */
[----:B--2---:R-:W-:Y:S01]  /*4dd0*/  @!P1 IMAD.MOV.U32 R0, RZ, RZ, 0x1000 ;  /* 0x00001000ff009424 */ /* 0x004fe200078e00ff */
[----:B------:R-:W-:Y:S01]  /*4de0*/  @!UP0 UIADD3 UR10, UPT, UPT, UR42, 0x80, URZ ;  /* 0x000000802a0a8890 */ /* 0x000fe2000fffe0ff */
[----:B------:R-:W-:Y:S01]  /*4df0*/  @!P1 IADD3 R8, P0, PT, R16, 0x580, RZ ;  /* 0x0000058010089810 */ /* 0x000fe20007f1e0ff */
[----:B------:R-:W-:Y:S01]  /*4e00*/  @!UP0 UIADD3 UR8, UPT, UPT, UR21, 0xa00, URZ ;  /* 0x00000a0015088890 */ /* 0x000fe2000fffe0ff */
[----:B------:R-:W-:Y:S02]  /*4e10*/  VOTEU.ALL UP0, P1 ;  /* 0x0000000000ff7886 */ /* 0x000fe40000800000 */
[----:B------:R-:W-:Y:S01]  /*4e20*/  IMAD.U32 R10, RZ, RZ, UR5 ;  /* 0x00000005ff0a7e24 */ /* 0x000fe2000f8e00ff */
[----:B------:R-:W-:Y:S01]  /*4e30*/  UMOV UR9, UR41 ;  /* 0x0000002900097c82 */ /* 0x000fe20008000000 */
[----:B------:R-:W-:Y:S01]  /*4e40*/  IMAD.U32 R11, RZ, RZ, UR4 ;  /* 0x00000004ff0b7e24 */ /* 0x000fe2000f8e00ff */
[----:B------:R-:W-:Y:S01]  /*4e50*/  UMOV UR11, UR43 ;  /* 0x0000002b000b7c82 */ /* 0x000fe20008000000 */
[----:B------:R-:W-:Y:S01]  /*4e60*/  UMOV UR12, UR36 ;  /* 0x00000024000c7c82 */ /* 0x000fe20008000000 */
[----:B------:R-:W-:Y:S01]  /*4e70*/  @!P1 R2UR UR4, R10 ;  /* 0x000000000a0492ca */ /* 0x000fe200000e0000 */
[----:B------:R-:W-:Y:S01]  /*4e80*/  @!P1 IMAD.X R6, RZ, RZ, R17, P0 ;  /* 0x000000ffff069224 */ /* 0x000fe200000e0611 */
[----:B------:R-:W-:Y:S11]  /*4e90*/  @!P1 R2UR UR5, R11 ;  /* 0x000000000b0592ca */ /* 0x000ff600000e0000 */
[----:B------:R-:W-:Y:S02]  /*4ea0*/  @!UPT UIADD3 URZ, UPT, UPT, URZ, URZ, URZ ;  /* 0x000000fffffff290 */ /* 0x000fe4000fffe0ff */
[----:B------:R2:W-:Y:S01]  /*4eb0*/  @!UP0 UTMALDG.3D [UR40], [UR4], desc[UR6] ;  /* 0x00000628040085b4 */ /* 0x0005e20008011000 */
[----:B------:R-:W-:Y:S05]  /*4ec0*/  VOTEU.ALL UP0, P1 ;  /* 0x0000000000ff7886 */ /* 0x000fea0000800000 */
[----:B------:R2:W-:Y:S01]  /*4ed0*/  @!UP0 UTMALDG.3D [UR8], [UR4], desc[UR6] ;  /* 0x00000608040085b4 */ /* 0x0005e20008011000 */
[----:B------:R2:W-:Y:S01]  /*4ee0*/  @!P1 SYNCS.ARRIVE.TRANS64.RED.A0TR RZ, [UR21+0x40], R0 ;  /* 0x00004000ffff99a7 */ /* 0x0005e20008300415 */
[----:B------:R-:W-:Y:S01]  /*4ef0*/  SYNCS.ARRIVE.TRANS64.RED.A1T0 RZ, [UR46], RZ ;  /* 0x000000ffffff79a7 */ /* 0x000fe2000810042e */
[----:B------:R-:W3:Y:S02]  /*4f00*/  SYNCS.PHASECHK.TRANS64.TRYWAIT P2, [UR21+0x68], R9 ;  /* 0x00006809ff0075a7 */ /* 0x000ee40008041115 */
[----:B--23--:R-:W-:Y:S05]  /*4f10*/  @!P2 BRA `(.L_x_93) ;  /* 0x0000005400e8a947 */ /* 0x00cfea0003800000 */
.L_x_178:
        /* <DEDUP_REMOVED lines=10> */
[----:B------:R-:W-:Y:S02]  /*4fc0*/  @!UP0 UIADD3 UR10, UPT, UPT, UR42, 0xa0, URZ ;  /* 0x000000a02a0a8890 */ /* 0x000fe4000fffe0ff */
[----:B------:R-:W-:Y:S01]  /*4fd0*/  @!UP0 UIADD3 UR8, UPT, UPT, UR21, 0x1a00, URZ ;  /* 0x00001a0015088890 */ /* 0x000fe2000fffe0ff */
[----:B------:R-:W-:Y:S01]  /*4fe0*/  IMAD.U32 R10, RZ, RZ, UR5 ;  /* 0x00000005ff0a7e24 */ /* 0x000fe2000f8e00ff */
[----:B------:R-:W-:Y:S01]  /*4ff0*/  VOTEU.ALL UP0, P1 ;  /* 0x0000000000ff7886 */ /* 0x000fe20000800000 */
[----:B------:R-:W-:Y:S01]  /*5000*/  IMAD.U32 R11, RZ, RZ, UR4 ;  /* 0x00000004ff0b7e24 */ /* 0x000fe2000f8e00ff */
[----:B------:R-:W-:Y:S01]  /*5010*/  UMOV UR9, UR33 ;  /* 0x0000002100097c82 */ /* 0x000fe20008000000 */
[----:B------:R-:W-:Y:S01]  /*5020*/  UMOV UR11, UR43 ;  /* 0x0000002b000b7c82 */ /* 0x000fe20008000000 */
[----:B------:R-:W-:Y:S01]  /*5030*/  @!P1 R2UR UR4, R10 ;  /* 0x000000000a0492ca */ /* 0x000fe200000e0000 */
[----:B------:R-:W-:Y:S01]  /*5040*/  UMOV UR12, UR36 ;  /* 0x00000024000c7c82 */ /* 0x000fe20008000000 */
[----:B------:R-:W-:Y:S01]  /*5050*/  @!P1 R2UR UR5, R11 ;  /* 0x000000000b0592ca */ /* 0x000fe200000e0000 */
[----:B------:R-:W-:Y:S11]  /*5060*/  @!P1 IMAD.X R6, RZ, RZ, R17, P0 ;  /* 0x000000ffff069224 */ /* 0x000ff600000e0611 */
[----:B------:R-:W-:Y:S01]  /*5070*/  @!UPT UIADD3 URZ, UPT, UPT, URZ, URZ, URZ ;  /* 0x000000fffffff290 */ /* 0x000fe2000fffe0ff */
[----:B------:R2:W-:Y:S01]  /*5080*/  @!UP0 UTMALDG.3D [UR32], [UR4], desc[UR6] ;  /* 0x00000620040085b4 */ /* 0x0005e20008011000 */
[----:B------:R-:W-:Y:S05]  /*5090*/  VOTEU.ALL UP0, P1 ;  /* 0x0000000000ff7886 */ /* 0x000fea0000800000 */
[----:B------:R2:W-:Y:S01]  /*50a0*/  @!UP0 UTMALDG.3D [UR8], [UR4], desc[UR6] ;  /* 0x00000608040085b4 */ /* 0x0005e20008011000 */
[----:B------:R2:W-:Y:S01]  /*50b0*/  @!P1 SYNCS.ARRIVE.TRANS64.RED.A0TR RZ, [UR21+0x48], R0 ;  /* 0x00004800ffff99a7 */ /* 0x0005e20008300415 */
[----:B------:R-:W-:Y:S01]  /*50c0*/  SYNCS.ARRIVE.TRANS64.RED.A1T0 RZ, [UR39], RZ ;  /* 0x000000ffffff79a7 */ /* 0x000fe20008100427 */
[----:B------:R-:W3:Y:S02]  /*50d0*/  SYNCS.PHASECHK.TRANS64.TRYWAIT P2, [UR21+0x70], R9 ;  /* 0x00007009ff0075a7 */ /* 0x000ee40008041115 */
[----:B--23--:R-:W-:Y:S05]  /*50e0*/  @!P2 BRA `(.L_x_94) ;  /* 0x00000054008ca947 */ /* 0x00cfea0003800000 */
.L_x_180:
        /* <DEDUP_REMOVED lines=9> */
[----:B------:R-:W-:Y:S01]  /*5180*/  VIADD R14, R14, 0x1 ;  /* 0x000000010e0e7836 */ /* 0x000fe20000000000 */
        /* <DEDUP_REMOVED lines=10> */
[----:B------:R-:W-:Y:S11]  /*5230*/  UMOV UR12, UR36 ;  /* 0x00000024000c7c82 */ /* 0x000ff60008000000 */
        /* <DEDUP_REMOVED lines=8> */
.L_x_182:
[----:B------:R-:W-:Y:S01]  /*52c0*/  UIADD3 UR32, UPT, UPT, UR13, UR59, URZ ;  /* 0x0000003b0d207290 */ /* 0x000fe2000fffe0ff */
[----:B------:R-:W-:Y:S01]  /*52d0*/  @!P1 IADD3 R6, P0, PT, R16, 0x580, RZ ;  /* 0x0000058010069810 */ /* 0x000fe20007f1e0ff */
[----:B------:R-:W-:Y:S01]  /*52e0*/  UPLOP3.LUT UP2, UPT, UPT, UPT, UPT, 0x80, 0x8 ;  /* 0x000000000008789c */ /* 0x000fe20003f4f070 */
[----:B------:R-:W-:Y:S01]  /*52f0*/  R2UR UR24, R88 ;  /* 0x00000000581872ca */ /* 0x000fe200000e0000 */
[----:B------:R-:W-:Y:S01]  /*5300*/  VOTEU.ALL UP0, P1 ;  /* 0x0000000000ff7886 */ /* 0x000fe20000800000 */
[----:B------:R-:W-:Y:S01]  /*5310*/  @!P1 R2UR UR5, R6 ;  /* 0x00000000060592ca */ /* 0x000fe200000e0000 */
[----:B--2---:R-:W-:Y:S01]  /*5320*/  @!P1 IMAD.X R0, RZ, RZ, R17, P0 ;  /* 0x000000ffff009224 */ /* 0x004fe200000e0611 */
[----:B------:R-:W-:Y:S01]  /*5330*/  UMOV UR6, 0x0 ;  /* 0x0000000000067882 */ /* 0x000fe20000000000 */
[----:B------:R-:W-:Y:S01]  /*5340*/  UMOV UR7, 0x10000000 ;  /* 0x1000000000077882 */ /* 0x000fe20000000000 */
[----:B------:R-:W-:Y:S01]  /*5350*/  @!UP0 UIADD3 UR18, UPT, UPT, UR42, 0x60, URZ ;  /* 0x000000602a128890 */ /* 0x000fe2000fffe0ff */
[----:B------:R-:W-:Y:S01]  /*5360*/  ISETP.NE.AND P0, PT, R14, 0x2, PT ;  /* 0x000000020e00780c */ /* 0x000fe20003f05270 */
[----:B------:R-:W-:Y:S01]  /*5370*/  @!UP0 UIADD3 UR16, UPT, UPT, UR21, 0x3200, URZ ;  /* 0x0000320015108890 */ /* 0x000fe2000fffe0ff */
[----:B------:R-:W-:Y:S01]  /*5380*/  @!P1 R2UR UR4, R0 ;  /* 0x00000000000492ca */ /* 0x000fe200000e0000 */
[----:B------:R-:W-:Y:S01]  /*5390*/  @!UP0 UIADD3 UR17, UPT, UPT, UR21, 0x58, URZ ;  /* 0x0000005815118890 */ /* 0x000fe2000fffe0ff */
[----:B------:R-:W-:Y:S01]  /*53a0*/  SEL R0, RZ, 0x1, P0 ;  /* 0x00000001ff007807 */ /* 0x000fe20000000000 */
[----:B------:R-:W-:Y:S01]  /*53b0*/  @!UP0 UIADD3 UR10, UPT, UPT, UR42, 0xe0, URZ ;  /* 0x000000e02a0a8890 */ /* 0x000fe2000fffe0ff */
[----:B------:R-:W-:Y:S01]  /*53c0*/  LOP3.LUT R15, R15, 0x1, RZ, 0x3c, !PT ;  /* 0x000000010f0f7812 */ /* 0x000fe200078e3cff */
[----:B------:R-:W-:Y:S01]  /*53d0*/  @!UP0 UIADD3 UR8, UPT, UPT, UR21, 0x3a00, URZ ;  /* 0x00003a0015088890 */ /* 0x000fe2000fffe0ff */
[----:B------:R-:W-:Y:S01]  /*53e0*/  IMAD.U32 R8, RZ, RZ, UR5 ;  /* 0x00000005ff087e24 */ /* 0x000fe2000f8e00ff */
[----:B------:R-:W-:Y:S01]  /*53f0*/  VOTEU.ALL UP0, P1 ;  /* 0x0000000000ff7886 */ /* 0x000fe20000800000 */
[----:B------:R-:W-:Y:S01]  /*5400*/  UMOV UR19, UR43 ;  /* 0x0000002b00137c82 */ /* 0x000fe20008000000 */
[----:B------:R-:W-:Y:S01]  /*5410*/  UMOV UR20, UR36 ;  /* 0x0000002400147c82 */ /* 0x000fe20008000000 */
[----:B------:R-:W-:Y:S01]  /*5420*/  UMOV UR11, UR43 ;  /* 0x0000002b000b7c82 */ /* 0x000fe20008000000 */
[----:B------:R-:W-:Y:S01]  /*5430*/  UMOV UR12, UR36 ;  /* 0x00000024000c7c82 */ /* 0x000fe20008000000 */
[----:B------:R-:W-:Y:S01]  /*5440*/  UMOV UR9, UR17 ;  /* 0x0000001100097c82 */ /* 0x000fe20008000000 */
[----:B------:R-:W-:Y:S01]  /*5450*/  IMAD.U32 R9, RZ, RZ, UR4 ;  /* 0x00000004ff097e24 */ /* 0x000fe2000f8e00ff */
[----:B------:R-:W-:Y:S01]  /*5460*/  @!P1 R2UR UR4, R8 ;  /* 0x00000000080492ca */ /* 0x000fe200000e0000 */
[----:B------:R-:W-:Y:S01]  /*5470*/  UMOV UR36, UR29 ;  /* 0x0000001d00247c82 */ /* 0x000fe20008000000 */
[----:B------:R-:W-:Y:S02]  /*5480*/  LOP3.LUT R13, R13, R0, RZ, 0x3c, !PT ;  /* 0x000000000d0d7212 */ /* 0x000fe400078e3cff */
[----:B------:R-:W-:Y:S02]  /*5490*/  @!P1 R2UR UR5, R9 ;  /* 0x00000000090592ca */ /* 0x000fe400000e0000 */
[----:B------:R-:W-:Y:S11]  /*54a0*/  SEL R14, R14, RZ, P0 ;  /* 0x000000ff0e0e7207 */ /* 0x000ff60000000000 */
[----:B------:R2:W-:Y:S01]  /*54b0*/  @!UP0 UTMALDG.3D [UR16], [UR4], desc[UR6] ;  /* 0x00000610040085b4 */ /* 0x0005e20008011000 */
[----:B------:R-:W-:Y:S05]  /*54c0*/  VOTEU.ALL UP0, P1 ;  /* 0x0000000000ff7886 */ /* 0x000fea0000800000 */
[----:B------:R3:W-:Y:S01]  /*54d0*/  @!UP0 UTMALDG.3D [UR8], [UR4], desc[UR6] ;  /* 0x00000608040085b4 */ /* 0x0007e20008011000 */
[----:B------:R3:W-:Y:S01]  /*54e0*/  @!P1 SYNCS.ARRIVE.TRANS64.RED.A0TR RZ, [UR21+0x58], R7 ;  /* 0x00005807ffff99a7 */ /* 0x0007e20008300415 */
[----:B------:R-:W-:Y:S01]  /*54f0*/  SYNCS.ARRIVE.TRANS64.RED.A1T0 RZ, [UR37], RZ ;  /* 0x000000ffffff79a7 */ /* 0x000fe20008100425 */
[----:B--2---:R-:W-:Y:S01]  /*5500*/  UIADD3 UR20, UPT, UPT, UR14, UR24, URZ ;  /* 0x000000180e147290 */ /* 0x004fe2000fffe0ff */
[----:B------:R-:W-:Y:S11]  /*5510*/  BRA.U UP1, `(.L_x_96) ;  /* 0xfffffff101087547 */ /* 0x000ff6000b83ffff */
[----:B------:R-:W-:-:S04]  /*5520*/  SHF.L.U32 R3, R15, 0x1f, RZ ;  /* 0x0000001f0f037819 */ /* 0x000fc800000006ff */
[----:B------:R-:W2:Y:S02]  /*5530*/  SYNCS.PHASECHK.TRANS64.TRYWAIT P0, [UR21+0x60], R3 ;  /* 0x00006003ff0075a7 */ /* 0x000ea40008001115 */
[----:B--2---:R-:W-:Y:S05]  /*5540*/  @!P0 BRA `(.L_x_97) ;  /* 0x0000005000a48947 */ /* 0x004fea0003800000 */
.L_x_184:
[----:B------:R-:W4:Y:S02]  /*5550*/  SYNCS.PHASECHK.TRANS64.TRYWAIT P0, [UR21+0x68], R3 ;  /* 0x00006803ff0075a7 */ /* 0x000f240008001115 */
[----:B----4-:R-:W-:Y:S05]  /*5560*/  @!P0 BRA `(.L_x_98) ;  /* 0x0000005000b48947 */ /* 0x010fea0003800000 */
.L_x_186:
[----:B------:R-:W4:Y:S02]  /*5570*/  SYNCS.PHASECHK.TRANS64.TRYWAIT P0, [UR21+0x70], R3 ;  /* 0x00007003ff0075a7 */ /* 0x000f240008001115 */
[----:B----4-:R-:W-:Y:S05]  /*5580*/  @!P0 BRA `(.L_x_99) ;  /* 0x0000005000c48947 */ /* 0x010fea0003800000 */
.L_x_188:
[----:B--2---:R-:W-:-:S07]  /*5590*/  MOV R0, UR21 ;  /* 0x0000001500007c02 */ /* 0x004fce0008000f00 */
.L_x_100:
[----:B--2---:R-:W-:-:S04]  /*55a0*/  SHF.L.U32 R3, R15, 0x1f, RZ ;  /* 0x0000001f0f037819 */ /* 0x004fc800000006ff */
[----:B------:R2:W4:Y:S03]  /*55b0*/  SYNCS.PHASECHK.TRANS64.TRYWAIT P0, [R0+URZ+0x78], R3 ;  /* 0x00007803000075a7 */ /* 0x00052600080011ff */
[----:B----4-:R-:W-:Y:S05]  /*55c0*/  @!P0 NANOSLEEP.SYNCS 0x989680 ;  /* 0x009896800000895d */ /* 0x010fea0003900000 */
[----:B------:R-:W4:Y:S02]  /*55d0*/  @!P0 SYNCS.PHASECHK.TRANS64 P0, [R0+URZ+0x78], R3 ;  /* 0x00007803000085a7 */ /* 0x000f2400080010ff */
[----:B-1-34-:R-:W-:Y:S05]  /*55e0*/  @P0 EXIT ;  /* 0x000000000000094d */ /* 0x01afea0003800000 */
[----:B------:R-:W-:Y:S05]  /*55f0*/  BRA `(.L_x_100) ;  /* 0xfffffffc00e87947 */ /* 0x000fea000383ffff */
.L_x_85:
[----:B------:R-:W-:-:S06]  /*5600*/  UISETP.GE.AND UP0, UPT, UR13, 0x4, UPT ;  /* 0x000000040d00788c */ /* 0x000fcc000bf06270 */
[----:B------:R-:W-:-:S13]  /*5610*/  PLOP3.LUT P0, PT, PT, PT, UP0, 0x80, 0x8 ;  /* 0x000000000008781c */ /* 0x000fda0003f0f008 */
[----:B------:R-:W-:Y:S05]  /*5620*/  @!P0 EXIT ;  /* 0x000000000000894d */ /* 0x000fea0003800000 */
[----:B------:R-:W-:Y:S01]  /*5630*/  BAR.SYNC.DEFER_BLOCKING 0x6, 0xa0 ;  /* 0x0182800000007b1d */ /* 0x000fe20000010000 */
[----:B------:R-:W-:Y:S01]  /*5640*/  IMAD.SHL.U32 R4, R87, 0x200000, RZ ;  /* 0x0020000057047824 */ /* 0x000fe200078e00ff */
[----:B------:R-:W-:Y:S01]  /*5650*/  CS2R R94, SRZ ;  /* 0x00000000005e7805 */ /* 0x000fe2000001ff00 */
[C---:B------:R-:W-:Y:S01]  /*5660*/  IMAD.SHL.U32 R85, R97.reuse, 0x20, RZ ;  /* 0x0000002061557824 */ /* 0x040fe200078e00ff */
[----:B------:R-:W-:Y:S01]  /*5670*/  CS2R R92, SRZ ;  /* 0x00000000005c7805 */ /* 0x000fe2000001ff00 */
[C---:B------:R-:W-:Y:S01]  /*5680*/  IMAD.U32 R37, R97.reuse, 0x10000, RZ ;  /* 0x0001000061257824 */ /* 0x040fe200078e00ff */
[----:B------:R-:W-:Y:S02]  /*5690*/  UMOV UR43, 0x400 ;  /* 0x00000400002b7882 */ /* 0x000fe40000000000 */
[----:B------:R-:W1:Y:S01]  /*56a0*/  LDC.64 R82, c[0x0][0x8b0] ;  /* 0x00022c00ff527b82 */ /* 0x000e620000000a00 */
[----:B------:R-:W-:Y:S01]  /*56b0*/  ULEA UR43, UR58, UR43, 0x18 ;  /* 0x0000002b3a2b7291 */ /* 0x000fe2000f8ec0ff */
[----:B------:R-:W-:Y:S01]  /*56c0*/  IMAD.SHL.U32 R5, R97, 0x4, RZ ;  /* 0x0000000461057824 */ /* 0x000fe200078e00ff */
[----:B------:R-:W-:Y:S01]  /*56d0*/  LOP3.LUT R4, R4, 0x200000, RZ, 0xc0, !PT ;  /* 0x0020000004047812 */ /* 0x000fe200078ec0ff */
[----:B------:R-:W-:Y:S01]  /*56e0*/  IMAD.SHL.U32 R7, R87, 0x400, RZ ;  /* 0x0000040057077824 */ /* 0x000fe200078e00ff */
[C---:B------:R-:W-:Y:S01]  /*56f0*/  LOP3.LUT R6, R85.reuse, 0x80, RZ, 0xc0, !PT ;  /* 0x0000008055067812 */ /* 0x040fe200078ec0ff */
[----:B------:R-:W-:Y:S01]  /*5700*/  UIADD3 UR4, UPT, UPT, UR43, 0x4200, URZ ;  /* 0x000042002b047890 */ /* 0x000fe2000fffe0ff */
[C---:B------:R-:W-:Y:S01]  /*5710*/  LOP3.LUT R84, R85.reuse, 0xb60, RZ, 0xc0, !PT ;  /* 0x00000b6055547812 */ /* 0x040fe200078ec0ff */
[----:B------:R-:W2:Y:S01]  /*5720*/  LDC.64 R80, c[0x0][0x8a8] ;  /* 0x00022a00ff507b82 */ /* 0x000ea20000000a00 */
[----:B------:R-:W-:Y:S01]  /*5730*/  UIADD3 UR5, UPT, UPT, UR43, 0x200, URZ ;  /* 0x000002002b057890 */ /* 0x000fe2000fffe0ff */
[----:B------:R-:W-:Y:S01]  /*5740*/  LOP3.LUT R37, R4, 0x400000, R37, 0xf8, !PT ;  /* 0x0040000004257812 */ /* 0x000fe200078ef825 */
[----:B------:R-:W-:Y:S01]  /*5750*/  IMAD.MOV.U32 R36, RZ, RZ, RZ ;  /* 0x000000ffff247224 */ /* 0x000fe200078e00ff */
[----:B------:R-:W-:Y:S01]  /*5760*/  LOP3.LUT R5, R6, 0x10, R5, 0xf8, !PT ;  /* 0x0000001006057812 */ /* 0x000fe200078ef805 */
[----:B------:R-:W-:Y:S01]  /*5770*/  IMAD.MOV.U32 R91, RZ, RZ, RZ ;  /* 0x000000ffff5b7224 */ /* 0x000fe200078e00ff */
[----:B------:R-:W-:Y:S01]  /*5780*/  LOP3.LUT R84, R84, 0x400, R7, 0xf8, !PT ;  /* 0x0000040054547812 */ /* 0x000fe200078ef807 */
[----:B------:R-:W-:Y:S01]  /*5790*/  IMAD.U32 R98, RZ, RZ, UR5 ;  /* 0x00000005ff627e24 */ /* 0x000fe2000f8e00ff */
[----:B------:R-:W-:Y:S01]  /*57a0*/  LOP3.LUT P0, RZ, R85, 0x80, RZ, 0xc0, !PT ;  /* 0x0000008055ff7812 */ /* 0x000fe2000780c0ff */
[----:B------:R-:W3:Y:S01]  /*57b0*/  LDS R0, [UR43+0x140] ;  /* 0x0001402bff007984 */ /* 0x000ee20008000800 */
[----:B------:R-:W-:Y:S01]  /*57c0*/  LOP3.LUT R84, R84, R5, RZ, 0xfc, !PT ;  /* 0x0000000554547212 */ /* 0x000fe200078efcff */
[----:B------:R-:W-:Y:S01]  /*57d0*/  IMAD.U32 R96, RZ, RZ, UR4 ;  /* 0x00000004ff607e24 */ /* 0x000fe2000f8e00ff */
[----:B------:R-:W-:Y:S01]  /*57e0*/  P2R R4, PR, RZ, 0x1 ;  /* 0x00000001ff047803 */ /* 0x000fe20000000000 */
[----:B------:R-:W4:Y:S01]  /*57f0*/  LDCU UR57, c[0x0][0x370] ;  /* 0x00006e00ff3977ac */ /* 0x000f220008000800 */
[----:B------:R-:W-:Y:S01]  /*5800*/  LOP3.LUT R97, R97, 0x60, RZ, 0xc0, !PT ;  /* 0x0000006061617812 */ /* 0x000fe200078ec0ff */
[----:B------:R-:W1:Y:S01]  /*5810*/  LDCU.64 UR62, c[0x0][0x348] ;  /* 0x00006900ff3e77ac */ /* 0x000e620008000a00 */
[----:B------:R-:W1:Y:S01]  /*5820*/  LDCU UR42, c[0x0][0xb0c] ;  /* 0x00016180ff2a77ac */ /* 0x000e620008000800 */
[----:B------:R-:W1:Y:S01]  /*5830*/  LDCU UR39, c[0x0][0xb30] ;  /* 0x00016600ff2777ac */ /* 0x000e620008000800 */
[----:B------:R-:W1:Y:S01]  /*5840*/  LDCU.64 UR46, c[0x0][0x888] ;  /* 0x00011100ff2e77ac */ /* 0x000e620008000a00 */
[----:B------:R-:W1:Y:S01]  /*5850*/  LDCU.64 UR40, c[0x0][0xb28] ;  /* 0x00016500ff2877ac */ /* 0x000e620008000a00 */
[----:B------:R-:W1:Y:S01]  /*5860*/  LDCU.64 UR60, c[0x0][0x890] ;  /* 0x00011200ff3c77ac */ /* 0x000e620008000a00 */
[----:B------:R-:W1:Y:S01]  /*5870*/  LDCU.128 UR52, c[0x0][0xb10] ;  /* 0x00016200ff3477ac */ /* 0x000e620008000c00 */
[----:B------:R-:W1:Y:S02]  /*5880*/  LDCU UR56, c[0x0][0x374] ;  /* 0x00006e80ff3877ac */ /* 0x000e640008000800 */
[----:B-1234-:R-:W-:-:S07]  /*5890*/  IMAD.IADD R37, R0, 0x1, R37 ;  /* 0x0000000100257824 */ /* 0x01efce00078e0225 */
.L_x_142:
[C---:B------:R-:W-:Y:S02]  /*58a0*/  LEA R3, R91.reuse, UR43, 0x3 ;  /* 0x0000002b5b037c11 */ /* 0x040fe4000f8e18ff */
[----:B------:R-:W-:Y:S02]  /*58b0*/  SHF.L.U32 R0, R94, 0x1f, RZ ;  /* 0x0000001f5e007819 */ /* 0x000fe400000006ff */
[----:B------:R-:W-:Y:S02]  /*58c0*/  LEA R5, R91, UR43, 0x4 ;  /* 0x0000002b5b057c11 */ /* 0x000fe4000f8e20ff */
[----:B------:R-:W1:Y:S02]  /*58d0*/  SYNCS.PHASECHK.TRANS64.TRYWAIT P0, [R3+URZ+0x90], R0 ;  /* 0x00009000030075a7 */ /* 0x000e6400080011ff */
[----:B-12---:R-:W-:Y:S05]  /*58e0*/  @!P0 BRA `(.L_x_101) ;  /* 0x0000005000048947 */ /* 0x006fea0003800000 */
.L_x_189:
        /* <DEDUP_REMOVED lines=11> */
[----:B------:R-:W-:Y:S01]  /*59a0*/  PLOP3.LUT P0, PT, PT, PT, UP1, 0x80, 0x8 ;  /* 0x000000000008781c */ /* 0x000fe20003f0f018 */
[----:B------:R-:W-:Y:S11]  /*59b0*/  UP2UR UR44, UPR, URZ, 0x2 ;  /* 0x00000002ff2c7883 */ /* 0x000ff60008000000 */
[----:B------:R-:W-:Y:S01]  /*59c0*/  @!UPT UIADD3 URZ, UPT, UPT, URZ, URZ, URZ ;  /* 0x000000fffffff290 */ /* 0x000fe2000fffe0ff */
[----:B-1----:R-:W-:Y:S02]  /*59d0*/  @P0 SHF.R.U32.HI R0, RZ, 0x10, R5 ;  /* 0x00000010ff000819 */ /* 0x002fe40000011605 */
        /* <DEDUP_REMOVED lines=12> */
[----:B------:R-:W2:Y:S01]  /*5aa0*/  LDCU UR12, c[0x0][0xb20] ;  /* 0x00016400ff0c77ac */ /* 0x000ea20008000800 */
[----:B------:R-:W-:Y:S02]  /*5ab0*/  UIMAD.WIDE.U32 UR4, UR56, UR55, URZ ;  /* 0x00000037380472a5 */ /* 0x000fe4000f8e00ff */
[----:B------:R-:W-:Y:S02]  /*5ac0*/  UIMAD.WIDE.U32 UR6, UR57, UR52, URZ ;  /* 0x00000034390672a5 */ /* 0x000fe4000f8e00ff */
[----:B------:R-:W-:Y:S02]  /*5ad0*/  UISETP.NE.AND UP0, UPT, UR54, 0x1, UPT ;  /* 0x000000013600788c */ /* 0x000fe4000bf05270 */
[----:B------:R-:W-:Y:S02]  /*5ae0*/  UIMAD.WIDE.U32 UR8, UR37, UR55, URZ ;  /* 0x00000037250872a5 */ /* 0x000fe4000f8e00ff */
[----:B------:R-:W-:Y:S02]  /*5af0*/  UIMAD.WIDE.U32 UR10, UR38, UR52, URZ ;  /* 0x00000034260a72a5 */ /* 0x000fe4000f8e00ff */
[----:B------:R-:W-:Y:S02]  /*5b00*/  UISETP.NE.AND UP1, UPT, UR42, 0x1, UPT ;  /* 0x000000012a00788c */ /* 0x000fe4000bf25270 */
[----:B------:R-:W-:Y:S01]  /*5b10*/  UISETP.NE.AND UP2, UPT, UR45, 0x1, UPT ;  /* 0x000000012d00788c */ /* 0x000fe2000bf45270 */
[----:B------:R-:W-:Y:S02]  /*5b20*/  UMOV UR4, UR5 ;  /* 0x0000000500047c82 */ /* 0x000fe40008000000 */
[----:B--2---:R-:W-:Y:S03]  /*5b30*/  USHF.R.U32.HI UR5, URZ, UR12, UR4 ;  /* 0x0000000cff057299 */ /* 0x004fe60008011604 */
[----:B------:R-:W-:Y:S02]  /*5b40*/  UMOV UR4, UR7 ;  /* 0x0000000700047c82 */ /* 0x000fe40008000000 */
[----:B------:R-:W-:Y:S02]  /*5b50*/  USHF.R.U32.HI UR7, URZ, UR53, UR4 ;  /* 0x00000035ff077299 */ /* 0x000fe40008011604 */
[----:B------:R-:W-:Y:S02]  /*5b60*/  USEL UR4, UR56, UR5, !UP0 ;  /* 0x0000000538047287 */ /* 0x000fe4000c000000 */
[----:B------:R-:W-:Y:S01]  /*5b70*/  USEL UR7, UR57, UR7, !UP1 ;  /* 0x0000000739077287 */ /* 0x000fe2000c800000 */
[----:B------:R-:W-:Y:S01]  /*5b80*/  UMOV UR5, UR9 ;  /* 0x0000000900057c82 */ /* 0x000fe20008000000 */
[----:B------:R-:W-:Y:S02]  /*5b90*/  UIMAD.WIDE.U32 UR8, UR4, UR40, URZ ;  /* 0x00000028040872a5 */ /* 0x000fe4000f8e00ff */
[----:B------:R-:W-:Y:S03]  /*5ba0*/  USHF.R.U32.HI UR6, URZ, UR12, UR5 ;  /* 0x0000000cff067299 */ /* 0x000fe60008011605 */
[----:B------:R-:W-:Y:S01]  /*5bb0*/  UMOV UR5, UR11 ;  /* 0x0000000b00057c82 */ /* 0x000fe20008000000 */
[----:B------:R-:W-:Y:S02]  /*5bc0*/  UIMAD.WIDE.U32 UR10, UR7, UR40, URZ ;  /* 0x00000028070a72a5 */ /* 0x000fe4000f8e00ff */
[----:B------:R-:W-:Y:S02]  /*5bd0*/  USHF.R.U32.HI UR12, URZ, UR53, UR5 ;  /* 0x00000035ff0c7299 */ /* 0x000fe40008011605 */
[----:B------:R-:W-:Y:S01]  /*5be0*/  USEL UR6, UR37, UR6, !UP0 ;  /* 0x0000000625067287 */ /* 0x000fe2000c000000 */
[----:B------:R-:W-:Y:S02]  /*5bf0*/  UMOV UR5, UR9 ;  /* 0x0000000900057c82 */ /* 0x000fe40008000000 */
[----:B------:R-:W-:Y:S01]  /*5c00*/  UMOV UR10, UR11 ;  /* 0x0000000b000a7c82 */ /* 0x000fe20008000000 */
[----:B------:R-:W-:Y:S02]  /*5c10*/  @UP2 USHF.R.U32.HI UR4, URZ, UR41, UR5 ;  /* 0x00000029ff042299 */ /* 0x000fe40008011605 */
[----:B------:R-:W-:Y:S02]  /*5c20*/  @UP2 USHF.R.U32.HI UR7, URZ, UR41, UR10 ;  /* 0x00000029ff072299 */ /* 0x000fe4000801160a */
[----:B------:R-:W-:Y:S02]  /*5c30*/  UIMAD UR4, UR45, UR4, URZ ;  /* 0x000000042d0472a4 */ /* 0x000fe4000f8e02ff */
        /* <DEDUP_REMOVED lines=8> */
[----:B------:R-:W-:Y:S02]  /*5cc0*/  USEL UR11, UR6, UR4, !UP2 ;  /* 0x00000004060b7287 */ /* 0x000fe4000d000000 */
[----:B------:R-:W-:Y:S02]  /*5cd0*/  UIADD3 UR8, UPT, UPT, -UR5, URZ, URZ ;  /* 0x000000ff05087290 */ /* 0x000fe4000fffe1ff */
[----:B------:R-:W-:Y:S01]  /*5ce0*/  UIADD3 UR10, UPT, UPT, -UR11, URZ, URZ ;  /* 0x000000ff0b0a7290 */ /* 0x000fe2000fffe1ff */
[----:B------:R-:W-:Y:S01]  /*5cf0*/  @!UP0 UMOV UR4, UR9 ;  /* 0x0000000900048c82 */ /* 0x000fe20008000000 */
[----:B------:R-:W-:Y:S02]  /*5d00*/  UIADD3 UR9, UPT, UPT, -UR6, URZ, URZ ;  /* 0x000000ff06097290 */ /* 0x000fe4000fffe1ff */
[----:B------:R-:W-:Y:S02]  /*5d10*/  @!UP0 USHF.R.U32.HI UR4, URZ, UR41, UR4 ;  /* 0x00000029ff048299 */ /* 0x000fe40008011604 */
[----:B------:R-:W-:Y:S02]  /*5d20*/  UIMAD UR10, UR45, UR10, UR6 ;  /* 0x0000000a2d0a72a4 */ /* 0x000fe4000f8e0206 */
[----:B------:R-:W-:Y:S04]  /*5d30*/  @!UP0 USEL UR4, UR5, UR4, !UP2 ;  /* 0x0000000405048287 */ /* 0x000fe8000d000000 */
[----:B------:R-:W-:Y:S02]  /*5d40*/  @!UP0 UIMAD UR10, UR7, UR10, UR4 ;  /* 0x0000000a070a82a4 */ /* 0x000fe4000f8e0204 */
[----:B------:R-:W-:Y:S02]  /*5d50*/  @!UP0 UIADD3 UR11, UPT, UPT, UR11, -UR4, URZ ;  /* 0x800000040b0b8290 */ /* 0x000fe4000fffe0ff */
[----:B------:R-:W-:Y:S02]  /*5d60*/  UIMAD UR7, UR42, UR8, UR38 ;  /* 0x000000082a0772a4 */ /* 0x000fe4000f8e0226 */
[----:B------:R-:W-:Y:S02]  /*5d70*/  @!UP0 UIMAD UR6, UR11, UR45, UR5 ;  /* 0x0000002d0b0682a4 */ /* 0x000fe4000f8e0205 */
[----:B------:R-:W-:Y:S01]  /*5d80*/  UIMAD UR4, UR54, UR9, UR37 ;  /* 0x00000009360472a4 */ /* 0x000fe2000f8e0225 */
[----:B------:R-:W-:Y:S02]  /*5d90*/  @!UP0 UMOV UR5, UR10 ;  /* 0x0000000a00058c82 */ /* 0x000fe40008000000 */
[----:B------:R-:W-:Y:S02]  /*5da0*/  UIMAD UR38, UR5, UR42, UR7 ;  /* 0x0000002a052672a4 */ /* 0x000fe4000f8e0207 */
[----:B------:R-:W-:Y:S11]  /*5db0*/  UIMAD UR37, UR6, UR54, UR4 ;  /* 0x00000036062572a4 */ /* 0x000ff6000f8e0204 */
[----:B------:R-:W-:Y:S01]  /*5dc0*/  @!UPT UIADD3 URZ, UPT, UPT, URZ, URZ, URZ ;  /* 0x000000fffffff290 */ /* 0x000fe2000fffe0ff */
.L_x_102:
[----:B------:R-:W-:Y:S01]  /*5dd0*/  UISETP.NE.AND UP0, UPT, UR39, 0x1, UPT ;  /* 0x000000012700788c */ /* 0x000fe2000bf05270 */
[----:B------:R-:W-:Y:S01]  /*5de0*/  IADD3 R91, PT, PT, R91, 0x1, RZ ;  /* 0x000000015b5b7810 */ /* 0x000fe20007ffe0ff */
[----:B------:R-:W-:Y:S02]  /*5df0*/  UIADD3 UR11, UPT, UPT, UR43, 0x200, URZ ;  /* 0x000002002b0b7890 */ /* 0x000fe4000fffe0ff */
[----:B------:R-:W-:Y:S02]  /*5e00*/  USHF.L.U32 UR50, UR20, 0x6, URZ ;  /* 0x0000000614327899 */ /* 0x000fe400080006ff */
[----:B------:R-:W-:Y:S05]  /*5e10*/  USHF.L.U32 UR49, UR32, 0x8, URZ ;  /* 0x0000000820317899 */ /* 0x000fea00080006ff */
[----:B------:R-:W2:Y:S01]  /*5e20*/  @!UP0 LDCU.128 UR12, c[0x0][0xb10] ;  /* 0x00016200ff0c87ac */ /* 0x000ea20008000c00 */
[----:B------:R-:W3:Y:S01]  /*5e30*/  @!UP0 LDCU UR5, c[0x0][0xb0c] ;  /* 0x00016180ff0587ac */ /* 0x000ee20008000800 */
[----:B------:R-:W4:Y:S01]  /*5e40*/  @!UP0 LDCU UR10, c[0x0][0xb20] ;  /* 0x00016400ff0a87ac */ /* 0x000f220008000800 */
[----:B--2---:R-:W-:Y:S02]  /*5e50*/  UIMAD.WIDE.U32 UR8, UR38, UR12, URZ ;  /* 0x0000000c260872a5 */ /* 0x004fe4000f8e00ff */
[----:B------:R-:W-:Y:S02]  /*5e60*/  UIMAD.WIDE.U32 UR6, UR37, UR15, URZ ;  /* 0x0000000f250672a5 */ /* 0x000fe4000f8e00ff */
[----:B------:R-:W-:Y:S03]  /*5e70*/  @!UP0 UISETP.NE.AND UP1, UPT, UR14, 0x1, UPT ;  /* 0x000000010e00888c */ /* 0x000fe6000bf25270 */
[----:B------:R-:W-:Y:S01]  /*5e80*/  @!UP0 UMOV UR4, UR9 ;  /* 0x0000000900048c82 */ /* 0x000fe20008000000 */
[----:B---3--:R-:W-:Y:S02]  /*5e90*/  @!UP0 UISETP.NE.AND UP2, UPT, UR5, 0x1, UPT ;  /* 0x000000010500888c */ /* 0x008fe4000bf45270 */
[----:B------:R-:W-:Y:S01]  /*5ea0*/  @!UP0 USHF.R.U32.HI UR4, URZ, UR13, UR4 ;  /* 0x0000000dff048299 */ /* 0x000fe20008011604 */
[----:B------:R-:W-:Y:S02]  /*5eb0*/  @!UP0 UMOV UR6, UR7 ;  /* 0x0000000700068c82 */ /* 0x000fe40008000000 */
[----:B----4-:R-:W-:Y:S02]  /*5ec0*/  @!UP0 USHF.R.U32.HI UR6, URZ, UR10, UR6 ;  /* 0x0000000aff068299 */ /* 0x010fe40008011606 */
[----:B------:R-:W-:Y:S02]  /*5ed0*/  @!UP0 USEL UR7, UR38, UR4, !UP2 ;  /* 0x0000000426078287 */ /* 0x000fe4000d000000 */
[----:B------:R-:W-:Y:S04]  /*5ee0*/  @!UP0 USEL UR6, UR37, UR6, !UP1 ;  /* 0x0000000625068287 */ /* 0x000fe8000c800000 */
[----:B------:R-:W-:Y:S02]  /*5ef0*/  @!UP0 UIADD3 UR4, UPT, UPT, -UR7, UR6, URZ ;  /* 0x0000000607048290 */ /* 0x000fe4000fffe1ff */
[----:B------:R-:W-:Y:S02]  /*5f00*/  @!UP0 UIADD3 UR6, UPT, UPT, UR7, -UR6, URZ ;  /* 0x8000000607068290 */ /* 0x000fe4000fffe0ff */
[----:B------:R-:W-:Y:S02]  /*5f10*/  @!UP0 UIMAD UR38, UR4, UR5, UR38 ;  /* 0x00000005042682a4 */ /* 0x000fe4000f8e0226 */
[----:B------:R-:W-:Y:S02]  /*5f20*/  @!UP0 UIMAD UR37, UR6, UR14, UR37 ;  /* 0x0000000e062582a4 */ /* 0x000fe4000f8e0225 */
[----:B------:R-:W-:Y:S09]  /*5f30*/  ULOP3.LUT UP0, URZ, UR11, 0x90, URZ, 0xc0, !UPT ;  /* 0x000000900bff7892 */ /* 0x000ff2000f80c0ff */
[----:B------:R-:W-:Y:S05]  /*5f40*/  BRA.U !UP0, `(.L_x_103) ;  /* 0x0000000108407547 */ /* 0x000fea000b800000 */
[----:B------:R-:W2:Y:S01]  /*5f50*/  LDCU.64 UR8, c[0x4][0x88] ;  /* 0x01001100ff0877ac */ /* 0x000ea20008000a00 */
[----:B------:R-:W-:Y:S01]  /*5f60*/  MOV R3, 0x0 ;  /* 0x0000000000037802 */ /* 0x000fe20000000f00 */
[----:B------:R-:W-:Y:S02]  /*5f70*/  HFMA2 R12, -RZ, RZ, 0, 5.9604644775390625e-08 ;  /* 0x00000001ff0c7431 */ /* 0x000fe400000001ff */
[----:B------:R-:W-:Y:S02]  /*5f80*/  IMAD.MOV.U32 R8, RZ, RZ, 0x70 ;  /* 0x00000070ff087424 */ /* 0x000fe400078e00ff */
[----:B------:R-:W-:Y:S01]  /*5f90*/  IMAD.MOV.U32 R13, RZ, RZ, RZ ;  /* 0x000000ffff0d7224 */ /* 0x000fe200078e00ff */
[----:B------:R-:W3:Y:S01]  /*5fa0*/  LDCU.64 UR6, c[0x4][0x90] ;  /* 0x01001200ff0677ac */ /* 0x000ee20008000a00 */
[----:B------:R-:W4:Y:S01]  /*5fb0*/  LDC.64 R2, c[0x4][R3] ;  /* 0x0100000003027b82 */ /* 0x000f220000000a00 */
[----:B------:R-:W1:Y:S01]  /*5fc0*/  LDCU.64 UR4, c[0x4][0x8] ;  /* 0x01000100ff0477ac */ /* 0x000e620008000a00 */
[----:B--2---:R-:W-:Y:S01]  /*5fd0*/  MOV R5, UR9 ;  /* 0x0000000900057c02 */ /* 0x004fe20008000f00 */
[----:B------:R-:W-:Y:S01]  /*5fe0*/  IMAD.U32 R4, RZ, RZ, UR8 ;  /* 0x00000008ff047e24 */ /* 0x000fe2000f8e00ff */
[----:B---3--:R-:W-:Y:S01]  /*5ff0*/  MOV R7, UR7 ;  /* 0x0000000700077c02 */ /* 0x008fe20008000f00 */
[----:B------:R-:W-:Y:S01]  /*6000*/  IMAD.U32 R6, RZ, RZ, UR6 ;  /* 0x00000006ff067e24 */ /* 0x000fe2000f8e00ff */
[----:B-1----:R-:W-:Y:S01]  /*6010*/  MOV R11, UR5 ;  /* 0x00000005000b7c02 */ /* 0x002fe20008000f00 */
[----:B------:R-:W-:Y:S02]  /*6020*/  IMAD.U32 R10, RZ, RZ, UR4 ;  /* 0x00000004ff0a7e24 */ /* 0x000fe4000f8e00ff */
[----:B------:R-:W-:Y:S07]  /*6030*/  LEPC R20, `(.L_x_103) ;  /* 0x000000001014794e */ /* 0x000fee0000000000 */
[----:B----45:R-:W-:Y:S05]  /*6040*/  CALL.ABS.NOINC R2 ;  /* 0x0000000002007343 */ /* 0x030fea0003c00000 */
.L_x_103:
[----:B------:R-:W-:Y:S01]  /*6050*/  LOP3.LUT P0, RZ, R96, 0x90, RZ, 0xc0, !PT ;  /* 0x0000009060ff7812 */ /* 0x000fe2000780c0ff */
[----:B------:R-:W-:Y:S11]  /*6060*/  BSSY.RECONVERGENT B6, `(.L_x_104) ;  /* 0x0000013000067945 */ /* 0x000ff60003800200 */
[----:B------:R-:W-:Y:S01]  /*6070*/  @!UPT UIADD3 URZ, UPT, UPT, URZ, URZ, URZ ;  /* 0x000000fffffff290 */ /* 0x000fe2000fffe0ff */
[----:B------:R-:W-:Y:S05]  /*6080*/  @!P0 BRA `(.L_x_105) ;  /* 0x0000000000408947 */ /* 0x000fea0003800000 */
        /* <DEDUP_REMOVED lines=16> */
.L_x_105:
[----:B------:R-:W-:Y:S05]  /*6190*/  BSYNC.RECONVERGENT B6 ;  /* 0x0000000000067941 */ /* 0x000fea0003800200 */
.L_x_104:
[----:B------:R-:W-:Y:S01]  /*61a0*/  R2UR UR4, R89 ;  /* 0x00000000590472ca */ /* 0x000fe200000e0000 */
[----:B------:R-:W-:Y:S01]  /*61b0*/  UISETP.NE.U32.AND UP0, UPT, UR60, URZ, UPT ;  /* 0x000000ff3c00728c */ /* 0x000fe2000bf05070 */
[----:B------:R-:W-:Y:S02]  /*61c0*/  ISETP.NE.U32.AND P4, PT, R82, RZ, PT ;  /* 0x000000ff5200720c */ /* 0x000fe40003f85070 */
[----:B------:R-:W-:Y:S01]  /*61d0*/  ISETP.NE.U32.AND P2, PT, RZ, UR46, PT ;  /* 0x0000002eff007c0c */ /* 0x000fe2000bf45070 */
[----:B------:R-:W-:Y:S01]  /*61e0*/  UISETP.NE.AND.EX UP1, UPT, UR61, URZ, UPT, UP0 ;  /* 0x000000ff3d00728c */ /* 0x000fe2000bf25300 */
[----:B------:R-:W-:Y:S01]  /*61f0*/  ISETP.NE.AND.EX P4, PT, R83, RZ, PT, P4 ;  /* 0x000000ff5300720c */ /* 0x000fe20003f85340 */
[----:B------:R-:W-:Y:S01]  /*6200*/  UPLOP3.LUT UP0, UPT, UPT, UPT, UPT, 0x40, 0x4 ;  /* 0x000000000004789c */ /* 0x000fe20003f0e870 */
[----:B------:R-:W-:Y:S05]  /*6210*/  ISETP.NE.AND.EX P2, PT, RZ, UR47, PT, P2 ;  /* 0x0000002fff007c0c */ /* 0x000fea000bf45320 */
[----:B------:R-:W-:Y:S06]  /*6220*/  UISETP.NE.AND UP2, UPT, UR4, URZ, UPT ;  /* 0x000000ff0400728c */ /* 0x000fec000bf45270 */
[----:B------:R-:W-:Y:S05]  /*6230*/  PLOP3.LUT P1, PT, PT, PT, UP2, 0x80, 0x8 ;  /* 0x000000000008781c */ /* 0x000fea0003f2f028 */
[----:B------:R-:W-:Y:S06]  /*6240*/  @UP2 UPLOP3.LUT UP0, UPT, UPT, UPT, UP1, 0x80, 0x8 ;  /* 0x000000000008289c */ /* 0x000fec0003f0f010 */
[----:B------:R-:W-:Y:S01]  /*6250*/  PLOP3.LUT P0, PT, PT, PT, UP0, 0x80, 0x8 ;  /* 0x000000000008781c */ /* 0x000fe20003f0f008 */
[----:B------:R-:W-:Y:S01]  /*6260*/  @!UPT UIADD3 URZ, UPT, UPT, URZ, URZ, URZ ;  /* 0x000000fffffff290 */ /* 0x000fe2000fffe0ff */
[----:B------:R-:W-:Y:S11]  /*6270*/  BRA.U !UP1, `(.L_x_106) ;  /* 0x00000001093c7547 */ /* 0x000ff6000b800000 */
[----:B------:R-:W-:Y:S01]  /*6280*/  UISETP.NE.U32.AND UP0, UPT, UR46, URZ, UPT ;  /* 0x000000ff2e00728c */ /* 0x000fe2000bf05070 */
[----:B-1----:R-:W-:Y:S01]  /*6290*/  HFMA2 R0, -RZ, RZ, 0, 5.9604644775390625e-08 ;  /* 0x00000001ff007431 */ /* 0x002fe200000001ff */
[----:B------:R-:W1:Y:S01]  /*62a0*/  LDCU.64 UR8, c[0x0][0x358] ;  /* 0x00006b00ff0877ac */ /* 0x000e620008000a00 */
[----:B------:R-:W-:Y:S01]  /*62b0*/  IMAD.MOV.U32 R86, RZ, RZ, 0x1 ;  /* 0x00000001ff567424 */ /* 0x000fe200078e00ff */
[----:B------:R-:W-:Y:S06]  /*62c0*/  UISETP.NE.AND.EX UP0, UPT, UR47, URZ, UPT, UP0 ;  /* 0x000000ff2f00728c */ /* 0x000fec000bf05300 */
[----:B------:R-:W-:Y:S05]  /*62d0*/  PLOP3.LUT P3, PT, PT, PT, UP0, 0x80, 0x8 ;  /* 0x000000000008781c */ /* 0x000fea0003f6f008 */
[----:B------:R-:W2:Y:S01]  /*62e0*/  @UP0 LDCU.64 UR4, c[0x0][0x888] ;  /* 0x00011100ff0407ac */ /* 0x000ea20008000a00 */
[----:B------:R-:W-:Y:S07]  /*62f0*/  @UP0 UIMAD UR6, UR36, UR60, URZ ;  /* 0x0000003c240602a4 */ /* 0x000fee000f8e02ff */
[----:B------:R-:W-:Y:S01]  /*6300*/  @!P3 PRMT R86, R0, 0x7610, R86 ;  /* 0x000076100056b816 */ /* 0x000fe20000000056 */
[----:B--2---:R-:W-:Y:S06]  /*6310*/  @UP0 UIMAD.WIDE UR4, UR6, 0x4, UR4 ;  /* 0x00000004060408a5 */ /* 0x004fec000f8e0204 */
[----:B------:R-:W-:Y:S01]  /*6320*/  IMAD.U32 R2, RZ, RZ, UR4 ;  /* 0x00000004ff027e24 */ /* 0x000fe2000f8e00ff */
[----:B------:R-:W-:Y:S04]  /*6330*/  MOV R3, UR5 ;  /* 0x0000000500037c02 */ /* 0x000fe80008000f00 */
[----:B------:R-:W2:Y:S01]  /*6340*/  @!UP0 LDCU UR4, c[0x0][0x880] ;  /* 0x00011000ff0487ac */ /* 0x000ea20008000800 */
[----:B-1---5:R3:W5:Y:S02]  /*6350*/  @P3 LDG.E R41, desc[UR8][R2.64] ;  /* 0x0000000802293981 */ /* 0x022764000c1e1900 */
[----:B--23--:R-:W-:Y:S02]  /*6360*/  @!P3 IMAD.U32 R41, RZ, RZ, UR4 ;  /* 0x00000004ff29be24 */ /* 0x00cfe4000f8e00ff */
.L_x_106:
[----:B------:R-:W-:Y:S05]  /*6370*/  @!P4 BRA `(.L_x_107) ;  /* 0x000000000024c947 */ /* 0x000fea0003800000 */
[----:B------:R-:W-:Y:S01]  /*6380*/  ISETP.NE.U32.AND P3, PT, R80, RZ, PT ;  /* 0x000000ff5000720c */ /* 0x000fe20003f65070 */
[----:B------:R-:W2:Y:S03]  /*6390*/  LDCU.64 UR4, c[0x0][0x358] ;  /* 0x00006b00ff0477ac */ /* 0x000ea60008000a00 */
[----:B------:R-:W-:Y:S11]  /*63a0*/  ISETP.NE.AND.EX P3, PT, R81, RZ, PT, P3 ;  /* 0x000000ff5100720c */ /* 0x000ff60003f65330 */
[----:B------:R-:W-:Y:S02]  /*63b0*/  @!UPT UIADD3 URZ, UPT, UPT, URZ, URZ, URZ ;  /* 0x000000fffffff290 */ /* 0x000fe4000fffe0ff */
[----:B------:R-:W3:Y:S01]  /*63c0*/  @P3 LDC.64 R2, c[0x0][0x8a8] ;  /* 0x00022a00ff023b82 */ /* 0x000ee20000000a00 */
[----:B-1----:R-:W-:Y:S04]  /*63d0*/  @P3 IMAD R0, R82, UR36, RZ ;  /* 0x0000002452003c24 */ /* 0x002fe8000f8e02ff */
[----:B---3--:R-:W-:Y:S05]  /*63e0*/  @P3 IMAD.WIDE R2, R0, 0x4, R2 ;  /* 0x0000000400023825 */ /* 0x008fea00078e0202 */
[----:B--2--5:R2:W5:Y:S02]  /*63f0*/  @P3 LDG.E R38, desc[UR4][R2.64] ;  /* 0x0000000402263981 */ /* 0x024564000c1e1900 */
[----:B--2---:R-:W3:Y:S02]  /*6400*/  @!P3 LDC R38, c[0x0][0x8a0] ;  /* 0x00022800ff26bb82 */ /* 0x004ee40000000800 */
.L_x_107:
[----:B-----5:R-:W-:Y:S01]  /*6410*/  FSETP.NEU.AND P4, PT, R41, RZ, PT ;  /* 0x000000ff2900720b */ /* 0x020fe20003f8d000 */
[----:B------:R-:W-:Y:S01]  /*6420*/  BSSY B1, `(.L_x_108) ;  /* 0x0000041000017945 */ /* 0x000fe20003800000 */
[----:B------:R-:W-:Y:S01]  /*6430*/  SEL R3, RZ, 0xffffffff, P2 ;  /* 0xffffffffff037807 */ /* 0x000fe20001000000 */
[----:B------:R-:W-:Y:S01]  /*6440*/  IMAD.MOV.U32 R71, RZ, RZ, 0x1 ;  /* 0x00000001ff477424 */ /* 0x000fe200078e00ff */
[----:B------:R-:W-:Y:S01]  /*6450*/  LOP3.LUT P3, RZ, R86, 0xff, RZ, 0xc0, !PT ;  /* 0x000000ff56ff7812 */ /* 0x000fe2000786c0ff */
[C---:B------:R-:W-:Y:S01]  /*6460*/  IMAD R39, R36.reuse, 0x80, R37 ;  /* 0x0000008024277824 */ /* 0x040fe200078e0225 */
[----:B-1----:R-:W-:Y:S02]  /*6470*/  @P1 SEL R0, RZ, 0xffffffff, P4 ;  /* 0xffffffffff001807 */ /* 0x002fe40002000000 */
[----:B------:R-:W-:Y:S02]  /*6480*/  CS2R R78, SRZ ;  /* 0x00000000004e7805 */ /* 0x000fe4000001ff00 */
[----:B------:R-:W-:Y:S02]  /*6490*/  LEA R5, R93, UR43, 0x3 ;  /* 0x0000002b5d057c11 */ /* 0x000fe4000f8e18ff */
[----:B------:R-:W-:Y:S02]  /*64a0*/  CS2R R76, SRZ ;  /* 0x00000000004c7805 */ /* 0x000fe4000001ff00 */
[----:B------:R-:W-:Y:S02]  /*64b0*/  @P0 SEL R0, R3, R0, !P3 ;  /* 0x0000000003000207 */ /* 0x000fe40005800000 */
[----:B------:R-:W-:Y:S02]  /*64c0*/  CS2R R74, SRZ ;  /* 0x00000000004a7805 */ /* 0x000fe4000001ff00 */
[----:B------:R-:W-:Y:S02]  /*64d0*/  LEA R90, R36, UR43, 0x3 ;  /* 0x0000002b245a7c11 */ /* 0x000fe4000f8e18ff */
[----:B------:R-:W-:Y:S02]  /*64e0*/  CS2R R72, SRZ ;  /* 0x0000000000487805 */ /* 0x000fe4000001ff00 */
[----:B------:R-:W-:Y:S02]  /*64f0*/  @P1 LOP3.LUT R0, R0, 0x1, RZ, 0xc0, !PT ;  /* 0x0000000100001812 */ /* 0x000fe400078ec0ff */
[----:B------:R-:W-:Y:S02]  /*6500*/  SHF.L.U32 R7, R95, 0x1f, RZ ;  /* 0x0000001f5f077819 */ /* 0x000fe400000006ff */
[----:B------:R-:W-:Y:S02]  /*6510*/  ISETP.NE.U32.OR P6, PT, R0, 0x1, !P1 ;  /* 0x000000010000780c */ /* 0x000fe40004fc5470 */
[----:B------:R-:W-:Y:S02]  /*6520*/  PLOP3.LUT P2, PT, PT, PT, UP1, 0x80, 0x8 ;  /* 0x000000000008781c */ /* 0x000fe40003f4f018 */
[----:B------:R-:W-:Y:S02]  /*6530*/  SEL R0, RZ, 0xffffffff, P4 ;  /* 0xffffffffff007807 */ /* 0x000fe40002000000 */
[----:B------:R-:W-:Y:S07]  /*6540*/  P2R R102, PR, RZ, 0x40 ;  /* 0x00000040ff667803 */ /* 0x000fee0000000000 */
[----:B------:R-:W-:Y:S02]  /*6550*/  @P6 SHF.L.U32 R2, R92, 0x1f, RZ ;  /* 0x0000001f5c026819 */ /* 0x000fe400000006ff */
[----:B------:R-:W-:Y:S02]  /*6560*/  @P2 SEL R0, R3, R0, !P3 ;  /* 0x0000000003002207 */ /* 0x000fe40005800000 */
[----:B------:R-:W1:Y:S02]  /*6570*/  @P6 SYNCS.PHASECHK.TRANS64.TRYWAIT P1, [R5+URZ+0x40], R2 ;  /* 0x00004002050065a7 */ /* 0x000e6400080211ff */
[----:B------:R-:W-:Y:S04]  /*6580*/  LOP3.LUT R0, R0, 0x1, RZ, 0xc0, !PT ;  /* 0x0000000100007812 */ /* 0x000fe800078ec0ff */
[----:B------:R-:W-:Y:S04]  /*6590*/  ISETP.NE.U32.AND P5, PT, R0, 0x1, PT ;  /* 0x000000010000780c */ /* 0x000fe80003fa5070 */
[----:B------:R-:W-:Y:S01]  /*65a0*/  P2R R100, PR, RZ, 0x20 ;  /* 0x00000020ff647803 */ /* 0x000fe20000000000 */
[----:B------:R2:W4:Y:S01]  /*65b0*/  SYNCS.PHASECHK.TRANS64.TRYWAIT P0, [R90+URZ+0xb0], R7 ;  /* 0x0000b0075a0075a7 */ /* 0x00052200080011ff */
[----:B-1----:R-:W-:Y:S01]  /*65c0*/  @P6 SEL R71, RZ, 0x1, !P1 ;  /* 0x00000001ff476807 */ /* 0x002fe20004800000 */
[----:B--2---:R-:W-:Y:S06]  /*65d0*/  @!P6 BRA `(.L_x_109) ;  /* 0x000000000094e947 */ /* 0x004fec0003800000 */
[----:B------:R-:W-:Y:S01]  /*65e0*/  @P5 IMAD R4, R93, 0x1000, R84 ;  /* 0x000010005d045824 */ /* 0x000fe200078e0254 */
[----:B------:R-:W-:Y:S01]  /*65f0*/  LOP3.LUT P6, RZ, R85, 0x80, RZ, 0xc0, !PT ;  /* 0x0000008055ff7812 */ /* 0x000fe200078cc0ff */
[----:B------:R-:W1:Y:S01]  /*6600*/  S2R R0, SR_CgaCtaId ;  /* 0x0000000000007919 */ /* 0x000e620000008800 */
[----:B------:R-:W-:Y:S01]  /*6610*/  ISETP.NE.AND P2, PT, R71, RZ, PT ;  /* 0x000000ff4700720c */ /* 0x000fe20003f45270 */
[----:B------:R-:W-:Y:S01]  /*6620*/  @P5 VIADD R3, R4, UR43 ;  /* 0x0000002b04035c36 */ /* 0x000fe20008000000 */
[----:B------:R-:W-:Y:S01]  /*6630*/  PLOP3.LUT P1, PT, PT, PT, PT, 0x8, 0x80 ;  /* 0x000000000080781c */ /* 0x000fe20003f2e170 */
[----:B------:R-:W-:Y:S01]  /*6640*/  BSSY B0, `(.L_x_110) ;  /* 0x000000d000007945 */ /* 0x000fe20003800000 */
[----:B------:R-:W-:Y:S01]  /*6650*/  @P5 PLOP3.LUT P1, PT, P6, PT, PT, 0x80, 0x8 ;  /* 0x000000000008581c */ /* 0x000fe2000372f070 */
[C---:B------:R-:W-:Y:S01]  /*6660*/  @P5 VIADD R2, R3.reuse, 0x200 ;  /* 0x0000020003025836 */ /* 0x040fe20000000000 */
[----:B------:R-:W-:Y:S01]  /*6670*/  CS2R R74, SRZ ;  /* 0x00000000004a7805 */ /* 0x000fe2000001ff00 */
[----:B------:R-:W-:Y:S01]  /*6680*/  @P5 VIADD R3, R3, 0x210 ;  /* 0x0000021003035836 */ /* 0x000fe20000000000 */
[----:B------:R-:W-:Y:S02]  /*6690*/  CS2R R72, SRZ ;  /* 0x0000000000487805 */ /* 0x000fe4000001ff00 */
[----:B------:R-:W-:Y:S02]  /*66a0*/  CS2R R78, SRZ ;  /* 0x00000000004e7805 */ /* 0x000fe4000001ff00 */
[----:B------:R-:W-:Y:S05]  /*66b0*/  CS2R R76, SRZ ;  /* 0x00000000004c7805 */ /* 0x000fea000001ff00 */
[----:B------:R-:W-:Y:S01]  /*66c0*/  @P1 VIADD R3, R2, 0xfffffff0 ;  /* 0xfffffff002031836 */ /* 0x000fe20000000000 */
[----:B------:R-:W-:Y:S06]  /*66d0*/  @P2 BRA `(.L_x_111) ;  /* 0x00000000000c2947 */ /* 0x000fec0003800000 */
[----:B------:R-:W-:Y:S04]  /*66e0*/  SHF.L.U32 R2, R92, 0x1f, RZ ;  /* 0x0000001f5c027819 */ /* 0x000fe800000006ff */
[----:B------:R-:W2:Y:S02]  /*66f0*/  SYNCS.PHASECHK.TRANS64.TRYWAIT P1, [R5+URZ+0x40], R2 ;  /* 0x00004002050075a7 */ /* 0x000ea400080211ff */
[----:B--2---:R-:W-:Y:S05]  /*6700*/  @!P1 BRA `(.L_x_112) ;  /* 0x0000004000909947 */ /* 0x004fea0003800000 */
.L_x_111:
[----:B------:R-:W-:Y:S05]  /*6710*/  BSYNC B0 ;  /* 0x0000000000007941 */ /* 0x000fea0003800000 */
.L_x_110:
[----:B------:R-:W-:Y:S01]  /*6720*/  ISETP.NE.AND P1, PT, R100, RZ, PT ;  /* 0x000000ff6400720c */ /* 0x000fe20003f25270 */
[----:B--2---:R-:W-:Y:S02]  /*6730*/  VIADD R5, R5, 0x60 ;  /* 0x0000006005057836 */ /* 0x004fe40000000000 */
[----:B------:R-:W-:Y:S03]  /*6740*/  VIADD R93, R93, 0x1 ;  /* 0x000000015d5d7836 */ /* 0x000fe60000000000 */
[----:B-1----:R-:W-:Y:S07]  /*6750*/  PRMT R0, R0, 0x654, R5 ;  /* 0x0000065400007816 */ /* 0x002fee0000000005 */
[----:B------:R1:W2:Y:S04]  /*6760*/  @P1 LDS.128 R72, [R4+UR43+0x200] ;  /* 0x0002002b04481984 */ /* 0x0002a80008000c00 */
[----:B------:R1:W1:Y:S01]  /*6770*/  @P1 LDS.128 R76, [R3] ;  /* 0x00000000034c1984 */ /* 0x0002620000000c00 */
[C---:B------:R-:W-:Y:S01]  /*6780*/  ISETP.NE.AND P1, PT, R93.reuse, 0x4, PT ;  /* 0x000000045d00780c */ /* 0x040fe20003f25270 */
[----:B------:R-:W-:Y:S01]  /*6790*/  @!PT LDS RZ, [RZ] ;  /* 0x00000000fffff984 */ /* 0x000fe20000000800 */
[----:B------:R-:W-:Y:S01]  /*67a0*/  @!PT LDS RZ, [RZ] ;  /* 0x00000000fffff984 */ /* 0x000fe20000000800 */
[----:B------:R-:W-:Y:S01]  /*67b0*/  @!PT LDS RZ, [RZ] ;  /* 0x00000000fffff984 */ /* 0x000fe20000000800 */
[----:B------:R-:W-:Y:S01]  /*67c0*/  @!PT LDS RZ, [RZ] ;  /* 0x00000000fffff984 */ /* 0x000fe20000000800 */
[----:B------:R5:W-:Y:S06]  /*67d0*/  MEMBAR.ALL.CTA ;  /* 0x0000000000007992 */ /* 0x000bec0000008000 */
[----:B-----5:R-:W5:Y:S01]  /*67e0*/  FENCE.VIEW.ASYNC.S ;  /* 0x00000000000073c6 */ /* 0x020f620000000000 */
[----:B------:R-:W-:Y:S02]  /*67f0*/  SEL R5, RZ, 0x1, P1 ;  /* 0x00000001ff057807 */ /* 0x000fe40000800000 */
[----:B------:R-:W-:Y:S02]  /*6800*/  SEL R93, R93, RZ, P1 ;  /* 0x000000ff5d5d7207 */ /* 0x000fe40000800000 */
[----:B------:R-:W-:Y:S01]  /*6810*/  LOP3.LUT R92, R92, R5, RZ, 0x3c, !PT ;  /* 0x000000055c5c7212 */ /* 0x000fe200078e3cff */
[----:B-----5:R1:W-:Y:S06]  /*6820*/  SYNCS.ARRIVE.TRANS64.RED.A1T0 RZ, [R0+URZ], RZ ;  /* 0x000000ff00ff79a7 */ /* 0x0203ec00081004ff */
.L_x_109:
[----:B------:R-:W-:Y:S05]  /*6830*/  BSYNC B1 ;  /* 0x0000000000017941 */ /* 0x000fea0003800000 */
.L_x_108:
[----:B-1----:R-:W-:Y:S04]  /*6840*/  SHF.R.U32.HI R0, RZ, 0x15, R39 ;  /* 0x00000015ff007819 */ /* 0x002fe80000011627 */
[----:B------:R-:W-:Y:S01]  /*6850*/  LOP3.LUT P1, RZ, R0, 0x3, R87, 0x48, !PT ;  /* 0x0000000300ff7812 */ /* 0x000fe20007824857 */
[----:B------:R-:W-:Y:S01]  /*6860*/  @!UPT UIADD3 URZ, UPT, UPT, URZ, URZ, URZ ;  /* 0x000000fffffff290 */ /* 0x000fe2000fffe0ff */
[----:B----4-:R-:W-:Y:S11]  /*6870*/  @P0 BRA `(.L_x_113) ;  /* 0x0000000000080947 */ /* 0x010ff60003800000 */
[----:B------:R-:W1:Y:S02]  /*6880*/  SYNCS.PHASECHK.TRANS64.TRYWAIT P0, [R90+URZ+0xb0], R7 ;  /* 0x0000b0075a0075a7 */ /* 0x000e6400080011ff */
[----:B-1----:R-:W-:Y:S05]  /*6890*/  @!P0 BRA `(.L_x_114) ;  /* 0x0000004000408947 */ /* 0x002fea0003800000 */
.L_x_113:
[----:B------:R-:W-:Y:S05]  /*68a0*/  @!P1 BRA `(.L_x_115) ;  /* 0x0000000000409947 */ /* 0x000fea0003800000 */
[----:B------:R-:W4:Y:S01]  /*68b0*/  LDCU.64 UR8, c[0x4][0x78] ;  /* 0x01000f00ff0877ac */ /* 0x000f220008000a00 */
[----:B------:R-:W-:Y:S01]  /*68c0*/  MOV R3, 0x0 ;  /* 0x0000000000037802 */ /* 0x000fe20000000f00 */
[----:B------:R-:W-:Y:S02]  /*68d0*/  HFMA2 R12, -RZ, RZ, 0, 5.9604644775390625e-08 ;  /* 0x00000001ff0c7431 */ /* 0x000fe400000001ff */
[----:B------:R-:W-:Y:S02]  /*68e0*/  IMAD.MOV.U32 R8, RZ, RZ, 0x192 ;  /* 0x00000192ff087424 */ /* 0x000fe400078e00ff */
[----:B------:R-:W-:Y:S01]  /*68f0*/  IMAD.MOV.U32 R13, RZ, RZ, RZ ;  /* 0x000000ffff0d7224 */ /* 0x000fe200078e00ff */
[----:B------:R-:W1:Y:S01]  /*6900*/  LDCU.64 UR6, c[0x4][0x80] ;  /* 0x01001000ff0677ac */ /* 0x000e620008000a00 */
[----:B------:R-:W2:Y:S01]  /*6910*/  LDC.64 R2, c[0x4][R3] ;  /* 0x0100000003027b82 */ /* 0x000ea20000000a00 */
[----:B------:R-:W5:Y:S01]  /*6920*/  LDCU.64 UR4, c[0x4][0x18] ;  /* 0x01000300ff0477ac */ /* 0x000f620008000a00 */
[----:B----4-:R-:W-:Y:S01]  /*6930*/  MOV R5, UR9 ;  /* 0x0000000900057c02 */ /* 0x010fe20008000f00 */
[----:B------:R-:W-:Y:S01]  /*6940*/  IMAD.U32 R4, RZ, RZ, UR8 ;  /* 0x00000008ff047e24 */ /* 0x000fe2000f8e00ff */
[----:B-1----:R-:W-:Y:S01]  /*6950*/  MOV R7, UR7 ;  /* 0x0000000700077c02 */ /* 0x002fe20008000f00 */
[----:B------:R-:W-:Y:S01]  /*6960*/  IMAD.U32 R6, RZ, RZ, UR6 ;  /* 0x00000006ff067e24 */ /* 0x000fe2000f8e00ff */
[----:B-----5:R-:W-:Y:S01]  /*6970*/  MOV R11, UR5 ;  /* 0x00000005000b7c02 */ /* 0x020fe20008000f00 */
[----:B------:R-:W-:Y:S02]  /*6980*/  IMAD.U32 R10, RZ, RZ, UR4 ;  /* 0x00000004ff0a7e24 */ /* 0x000fe4000f8e00ff */
[----:B------:R-:W-:Y:S07]  /*6990*/  LEPC R20, `(.L_x_115) ;  /* 0x000000001014794e */ /* 0x000fee0000000000 */
[----:B--23--:R-:W-:Y:S05]  /*69a0*/  CALL.ABS.NOINC R2 ;  /* 0x0000000002007343 */ /* 0x00cfea0003c00000 */
.L_x_115:
[-C--:B--2---:R-:W-:Y:S01]  /*69b0*/  F2FP.F16.E4M3.UNPACK_B R42, R72.reuse ;  /* 0x00000048ff2a723e */ /* 0x084fe200020006ff */
[----:B------:R-:W-:Y:S05]  /*69c0*/  WARPSYNC.ALL ;  /* 0x0000000000007948 */ /* 0x000fea0003800000 */
[----:B------:R-:W-:Y:S01]  /*69d0*/  R2UR UR4, R39 ;  /* 0x00000000270472ca */ /* 0x000fe200000e0000 */
[--C-:B------:R-:W-:Y:S01]  /*69e0*/  HADD2.F32 R40, -RZ, R42.reuse.H0_H0 ;  /* 0x2000002aff287230 */ /* 0x100fe20000004100 */
[----:B------:R-:W-:Y:S01]  /*69f0*/  F2FP.F16.E4M3.UNPACK_B R43, R72.H1 ;  /* 0x00000048ff2b723e */ /* 0x000fe200030006ff */
[----:B------:R-:W-:Y:S01]  /*6a00*/  HADD2.F32 R42, -RZ, R42.H1_H1 ;  /* 0x3000002aff2a7230 */ /* 0x000fe20000004100 */
[-C--:B------:R-:W-:Y:S01]  /*6a10*/  F2FP.F16.E4M3.UNPACK_B R45, R73.reuse ;  /* 0x00000049ff2d723e */ /* 0x080fe200020006ff */
[----:B------:R-:W-:Y:S01]  /*6a20*/  BSSY.RECONVERGENT B0, `(.L_x_116) ;  /* 0x000009e000007945 */ /* 0x000fe20003800200 */
[----:B------:R-:W-:Y:S01]  /*6a30*/  F2FP.F16.E4M3.UNPACK_B R47, R73.H1 ;  /* 0x00000049ff2f723e */ /* 0x000fe200030006ff */
[--C-:B------:R-:W-:Y:S01]  /*6a40*/  HADD2.F32 R44, -RZ, R43.reuse.H0_H0 ;  /* 0x2000002bff2c7230 */ /* 0x100fe20000004100 */
[-C--:B------:R-:W-:Y:S01]  /*6a50*/  F2FP.F16.E4M3.UNPACK_B R49, R74.reuse ;  /* 0x0000004aff31723e */ /* 0x080fe200020006ff */
[----:B------:R-:W-:Y:S01]  /*6a60*/  HADD2.F32 R46, -RZ, R43.H1_H1 ;  /* 0x3000002bff2e7230 */ /* 0x000fe20000004100 */
[----:B------:R-:W-:Y:S01]  /*6a70*/  F2FP.F16.E4M3.UNPACK_B R51, R74.H1 ;  /* 0x0000004aff33723e */ /* 0x000fe200030006ff */
[--C-:B------:R-:W-:Y:S01]  /*6a80*/  HADD2.F32 R43, -RZ, R45.reuse.H0_H0 ;  /* 0x2000002dff2b7230 */ /* 0x100fe20000004100 */
[-C--:B------:R-:W-:Y:S01]  /*6a90*/  F2FP.F16.E4M3.UNPACK_B R53, R75.reuse ;  /* 0x0000004bff35723e */ /* 0x080fe200020006ff */
[----:B-1----:R-:W3:Y:S01]  /*6aa0*/  LDTM.x32 R4, tmem[UR4] ;  /* 0x00000004000479ee */ /* 0x002ee200082c0000 */
[----:B------:R-:W-:Y:S01]  /*6ab0*/  F2FP.F16.E4M3.UNPACK_B R55, R75.H1 ;  /* 0x0000004bff37723e */ /* 0x000fe200030006ff */
[----:B------:R-:W-:Y:S01]  /*6ac0*/  HADD2.F32 R48, -RZ, R45.H1_H1 ;  /* 0x3000002dff307230 */ /* 0x000fe20000004100 */
[-C--:B------:R-:W-:Y:S01]  /*6ad0*/  F2FP.F16.E4M3.UNPACK_B R57, R76.reuse ;  /* 0x0000004cff39723e */ /* 0x080fe200020006ff */
[----:B------:R-:W-:Y:S01]  /*6ae0*/  HADD2.F32 R52, -RZ, R49.H1_H1 ;  /* 0x30000031ff347230 */ /* 0x000fe20000004100 */
[----:B------:R-:W-:Y:S01]  /*6af0*/  IADD3 R112, PT, PT, R84, UR43, RZ ;  /* 0x0000002b54707c10 */ /* 0x000fe2000fffe0ff */
[----:B------:R-:W-:Y:S01]  /*6b00*/  HADD2.F32 R56, -RZ, R53.H1_H1 ;  /* 0x30000035ff387230 */ /* 0x000fe20000004100 */
[----:B------:R-:W-:Y:S01]  /*6b10*/  MOV R101, 0x10 ;  /* 0x0000001000657802 */ /* 0x000fe20000000f00 */
[----:B------:R-:W-:Y:S01]  /*6b20*/  HADD2.F32 R60, -RZ, R57.H1_H1 ;  /* 0x30000039ff3c7230 */ /* 0x000fe20000004100 */
[----:B------:R-:W-:Y:S01]  /*6b30*/  LOP3.LUT P5, RZ, R85, 0x80, RZ, 0xc0, !PT ;  /* 0x0000008055ff7812 */ /* 0x000fe200078ac0ff */
[--C-:B------:R-:W-:Y:S01]  /*6b40*/  HADD2.F32 R45, -RZ, R47.reuse.H0_H0 ;  /* 0x2000002fff2d7230 */ /* 0x100fe20000004100 */
[----:B------:R-:W-:Y:S01]  /*6b50*/  F2FP.F16.E4M3.UNPACK_B R59, R76.H1 ;  /* 0x0000004cff3b723e */ /* 0x000fe200030006ff */
[----:B------:R-:W-:Y:S01]  /*6b60*/  HADD2.F32 R50, -RZ, R47.H1_H1 ;  /* 0x3000002fff327230 */ /* 0x000fe20000004100 */
[----:B------:R-:W-:Y:S01]  /*6b70*/  SEL R101, R101, 0xfffffff0, !P5 ;  /* 0xfffffff065657807 */ /* 0x000fe20006800000 */
[----:B------:R-:W-:Y:S01]  /*6b80*/  HADD2.F32 R47, -RZ, R49.H0_H0 ;  /* 0x20000031ff2f7230 */ /* 0x000fe20000004100 */
[-C--:B------:R-:W-:Y:S01]  /*6b90*/  F2FP.F16.E4M3.UNPACK_B R61, R77.reuse ;  /* 0x0000004dff3d723e */ /* 0x080fe200020006ff */
[--C-:B------:R-:W-:Y:S01]  /*6ba0*/  HADD2.F32 R49, -RZ, R51.reuse.H0_H0 ;  /* 0x20000033ff317230 */ /* 0x100fe20000004100 */
[----:B------:R-:W-:Y:S01]  /*6bb0*/  F2FP.F16.E4M3.UNPACK_B R63, R77.H1 ;  /* 0x0000004dff3f723e */ /* 0x000fe200030006ff */
[----:B------:R-:W-:Y:S01]  /*6bc0*/  HADD2.F32 R54, -RZ, R51.H1_H1 ;  /* 0x30000033ff367230 */ /* 0x000fe20000004100 */
[-C--:B------:R-:W-:Y:S01]  /*6bd0*/  F2FP.F16.E4M3.UNPACK_B R65, R78.reuse ;  /* 0x0000004eff41723e */ /* 0x080fe200020006ff */
[----:B------:R-:W-:Y:S01]  /*6be0*/  HADD2.F32 R51, -RZ, R53.H0_H0 ;  /* 0x20000035ff337230 */ /* 0x000fe20000004100 */
[----:B------:R-:W-:Y:S01]  /*6bf0*/  F2FP.F16.E4M3.UNPACK_B R67, R78.H1 ;  /* 0x0000004eff43723e */ /* 0x000fe200030006ff */
[----:B------:R-:W-:Y:S01]  /*6c00*/  HADD2.F32 R64, -RZ, R61.H1_H1 ;  /* 0x3000003dff407230 */ /* 0x000fe20000004100 */
[----:B------:R-:W-:Y:S01]  /*6c10*/  ISETP.NE.AND P0, PT, R97, RZ, PT ;  /* 0x000000ff6100720c */ /* 0x000fe20003f05270 */
[C---:B---3--:R-:W-:Y:S01]  /*6c20*/  FMUL R0, R38.reuse, R4 ;  /* 0x0000000426007220 */ /* 0x048fe20000400000 */
[C---:B------:R-:W-:Y:S01]  /*6c30*/  FMUL R2, R38.reuse, R5 ;  /* 0x0000000526027220 */ /* 0x040fe20000400000 */
[C---:B------:R-:W-:Y:S01]  /*6c40*/  FMUL R4, R38.reuse, R8 ;  /* 0x0000000826047220 */ /* 0x040fe20000400000 */
[C---:B------:R-:W-:Y:S01]  /*6c50*/  FMUL R5, R38.reuse, R9 ;  /* 0x0000000926057220 */ /* 0x040fe20000400000 */
[C---:B------:R-:W-:Y:S01]  /*6c60*/  FFMA R0, R41.reuse, R40, R0 ;  /* 0x0000002829007223 */ /* 0x040fe20000000000 */
[C---:B------:R-:W-:Y:S01]  /*6c70*/  FFMA R2, R41.reuse, R42, R2 ;  /* 0x0000002a29027223 */ /* 0x040fe20000000002 */
[C---:B------:R-:W-:Y:S01]  /*6c80*/  FMUL R8, R38.reuse, R12 ;  /* 0x0000000c26087220 */ /* 0x040fe20000400000 */
[C---:B------:R-:W-:Y:S01]  /*6c90*/  FMUL R9, R38.reuse, R13 ;  /* 0x0000000d26097220 */ /* 0x040fe20000400000 */
[C---:B------:R-:W-:Y:S01]  /*6ca0*/  FMUL R12, R38.reuse, R16 ;  /* 0x00000010260c7220 */ /* 0x040fe20000400000 */
[C---:B------:R-:W-:Y:S01]  /*6cb0*/  FMUL R13, R38.reuse, R17 ;  /* 0x00000011260d7220 */ /* 0x040fe20000400000 */
[C---:B------:R-:W-:Y:S01]  /*6cc0*/  FMUL R16, R38.reuse, R20 ;  /* 0x0000001426107220 */ /* 0x040fe20000400000 */
[C---:B------:R-:W-:Y:S01]  /*6cd0*/  FMUL R17, R38.reuse, R21 ;  /* 0x0000001526117220 */ /* 0x040fe20000400000 */
[C---:B------:R-:W-:Y:S01]  /*6ce0*/  FMUL R20, R38.reuse, R24 ;  /* 0x0000001826147220 */ /* 0x040fe20000400000 */
[C---:B------:R-:W-:Y:S01]  /*6cf0*/  FMUL R21, R38.reuse, R25 ;  /* 0x0000001926157220 */ /* 0x040fe20000400000 */
[----:B------:R-:W-:Y:S02]  /*6d00*/  HADD2.F32 R68, -RZ, R65.H1_H1 ;  /* 0x30000041ff447230 */ /* 0x000fe40000004100 */
[C---:B------:R-:W-:Y:S01]  /*6d10*/  FMUL R24, R38.reuse, R28 ;  /* 0x0000001c26187220 */ /* 0x040fe20000400000 */
[C---:B------:R-:W-:Y:S01]  /*6d20*/  FMUL R25, R38.reuse, R29 ;  /* 0x0000001d26197220 */ /* 0x040fe20000400000 */
[C---:B------:R-:W-:Y:S01]  /*6d30*/  FMUL R28, R38.reuse, R32 ;  /* 0x00000020261c7220 */ /* 0x040fe20000400000 */
[C---:B------:R-:W-:Y:S01]  /*6d40*/  FMUL R29, R38.reuse, R33 ;  /* 0x00000021261d7220 */ /* 0x040fe20000400000 */
[C---:B------:R-:W-:Y:S01]  /*6d50*/  FMUL R3, R38.reuse, R6 ;  /* 0x0000000626037220 */ /* 0x040fe20000400000 */
[C---:B------:R-:W-:Y:S01]  /*6d60*/  FMUL R7, R38.reuse, R7 ;  /* 0x0000000726077220 */ /* 0x040fe20000400000 */
[----:B------:R-:W-:Y:S01]  /*6d70*/  FMUL R6, R38, R10 ;  /* 0x0000000a26067220 */ /* 0x000fe20000400000 */
[-C--:B------:R-:W-:Y:S01]  /*6d80*/  F2FP.F16.E4M3.UNPACK_B R40, R79.reuse ;  /* 0x0000004fff28723e */ /* 0x080fe200020006ff */
[C---:B------:R-:W-:Y:S01]  /*6d90*/  FFMA R3, R41.reuse, R44, R3 ;  /* 0x0000002c29037223 */ /* 0x040fe20000000003 */
[C---:B------:R-:W-:Y:S01]  /*6da0*/  FFMA R7, R41.reuse, R46, R7 ;  /* 0x0000002e29077223 */ /* 0x040fe20000000007 */
[----:B------:R-:W-:Y:S01]  /*6db0*/  F2FP.F16.E4M3.UNPACK_B R42, R79.H1 ;  /* 0x0000004fff2a723e */ /* 0x000fe200030006ff */
[C---:B------:R-:W-:Y:S01]  /*6dc0*/  FFMA R4, R41.reuse, R43, R4 ;  /* 0x0000002b29047223 */ /* 0x040fe20000000004 */
[C---:B------:R-:W-:Y:S01]  /*6dd0*/  FFMA R5, R41.reuse, R48, R5 ;  /* 0x0000003029057223 */ /* 0x040fe20000000005 */
[----:B------:R-:W-:Y:S01]  /*6de0*/  ISETP.NE.AND P6, PT, R102, RZ, PT ;  /* 0x000000ff6600720c */ /* 0x000fe20003fc5270 */
[----:B------:R-:W-:Y:S01]  /*6df0*/  FFMA R6, R41, R45, R6 ;  /* 0x0000002d29067223 */ /* 0x000fe20000000006 */
[----:B------:R-:W-:Y:S01]  /*6e00*/  F2FP.SATFINITE.E4M3.F32.PACK_AB_MERGE_C R99, R7, R3, RZ ;  /* 0x000000030763723e */ /* 0x000fe200048070ff */
[C---:B------:R-:W-:Y:S01]  /*6e10*/  FMUL R11, R38.reuse, R11 ;  /* 0x0000000b260b7220 */ /* 0x040fe20000400000 */
[C---:B------:R-:W-:Y:S01]  /*6e20*/  FMUL R10, R38.reuse, R14 ;  /* 0x0000000e260a7220 */ /* 0x040fe20000400000 */
[----:B------:R-:W-:Y:S01]  /*6e30*/  FMUL R15, R38, R15 ;  /* 0x0000000f260f7220 */ /* 0x000fe20000400000 */
[----:B------:R-:W-:Y:S01]  /*6e40*/  F2FP.SATFINITE.E4M3.F32.PACK_AB_MERGE_C R104, R2, R0, R99 ;  /* 0x000000000268723e */ /* 0x000fe20004807063 */
[C---:B------:R-:W-:Y:S01]  /*6e50*/  FFMA R11, R41.reuse, R50, R11 ;  /* 0x00000032290b7223 */ /* 0x040fe2000000000b */
[----:B------:R-:W-:Y:S01]  /*6e60*/  IADD3 R99, PT, PT, R112, R101, RZ ;  /* 0x0000006570637210 */ /* 0x000fe20007ffe0ff */
[C---:B------:R-:W-:Y:S01]  /*6e70*/  FFMA R8, R41.reuse, R47, R8 ;  /* 0x0000002f29087223 */ /* 0x040fe20000000008 */
[----:B------:R-:W-:Y:S01]  /*6e80*/  FFMA R9, R41, R52, R9 ;  /* 0x0000003429097223 */ /* 0x000fe20000000009 */
[--C-:B------:R-:W-:Y:S01]  /*6e90*/  HADD2.F32 R53, -RZ, R55.reuse.H0_H0 ;  /* 0x20000037ff357230 */ /* 0x100fe20000004100 */
[----:B------:R-:W-:Y:S01]  /*6ea0*/  F2FP.SATFINITE.E4M3.F32.PACK_AB_MERGE_C R105, R11, R6, RZ ;  /* 0x000000060b69723e */ /* 0x000fe200048070ff */
[C---:B------:R-:W-:Y:S01]  /*6eb0*/  FFMA R10, R41.reuse, R49, R10 ;  /* 0x00000031290a7223 */ /* 0x040fe2000000000a */
[C---:B------:R-:W-:Y:S01]  /*6ec0*/  FFMA R15, R41.reuse, R54, R15 ;  /* 0x00000036290f7223 */ /* 0x040fe2000000000f */
[----:B------:R-:W-:Y:S01]  /*6ed0*/  FFMA R12, R41, R51, R12 ;  /* 0x00000033290c7223 */ /* 0x000fe2000000000c */
[----:B------:R-:W-:Y:S01]  /*6ee0*/  F2FP.SATFINITE.E4M3.F32.PACK_AB_MERGE_C R105, R5, R4, R105 ;  /* 0x000000040569723e */ /* 0x000fe20004807069 */
[----:B------:R-:W-:Y:S01]  /*6ef0*/  FFMA R13, R41, R56, R13 ;  /* 0x00000038290d7223 */ /* 0x000fe2000000000d */
[----:B------:R-:W-:Y:S01]  /*6f00*/  HADD2.F32 R58, -RZ, R55.H1_H1 ;  /* 0x30000037ff3a7230 */ /* 0x000fe20000004100 */
[----:B------:R-:W-:Y:S01]  /*6f10*/  F2FP.SATFINITE.E4M3.F32.PACK_AB_MERGE_C R106, R15, R10, RZ ;  /* 0x0000000a0f6a723e */ /* 0x000fe200048070ff */
[----:B------:R-:W-:Y:S02]  /*6f20*/  HADD2.F32 R55, -RZ, R57.H0_H0 ;  /* 0x20000039ff377230 */ /* 0x000fe40000004100 */
[C---:B------:R-:W-:Y:S01]  /*6f30*/  FMUL R14, R38.reuse, R18 ;  /* 0x00000012260e7220 */ /* 0x040fe20000400000 */
[C---:B------:R-:W-:Y:S01]  /*6f40*/  FMUL R19, R38.reuse, R19 ;  /* 0x0000001326137220 */ /* 0x040fe20000400000 */
[--C-:B------:R-:W-:Y:S02]  /*6f50*/  HADD2.F32 R57, -RZ, R59.reuse.H0_H0 ;  /* 0x2000003bff397230 */ /* 0x100fe40000004100 */
[C---:B------:R-:W-:Y:S01]  /*6f60*/  FMUL R18, R38.reuse, R22 ;  /* 0x0000001626127220 */ /* 0x040fe20000400000 */
[C---:B------:R-:W-:Y:S01]  /*6f70*/  FFMA R14, R41.reuse, R53, R14 ;  /* 0x00000035290e7223 */ /* 0x040fe2000000000e */
[----:B------:R-:W-:Y:S02]  /*6f80*/  HADD2.F32 R62, -RZ, R59.H1_H1 ;  /* 0x3000003bff3e7230 */ /* 0x000fe40000004100 */
[C---:B------:R-:W-:Y:S01]  /*6f90*/  FFMA R19, R41.reuse, R58, R19 ;  /* 0x0000003a29137223 */ /* 0x040fe20000000013 */
[----:B------:R-:W-:Y:S02]  /*6fa0*/  HADD2.F32 R59, -RZ, R61.H0_H0 ;  /* 0x2000003dff3b7230 */ /* 0x000fe40000004100 */
[C---:B------:R-:W-:Y:S01]  /*6fb0*/  FMUL R23, R38.reuse, R23 ;  /* 0x0000001726177220 */ /* 0x040fe20000400000 */
[C---:B------:R-:W-:Y:S01]  /*6fc0*/  FFMA R16, R41.reuse, R55, R16 ;  /* 0x0000003729107223 */ /* 0x040fe20000000010 */
[C---:B------:R-:W-:Y:S01]  /*6fd0*/  FFMA R17, R41.reuse, R60, R17 ;  /* 0x0000003c29117223 */ /* 0x040fe20000000011 */
[--C-:B------:R-:W-:Y:S02]  /*6fe0*/  HADD2.F32 R61, -RZ, R63.reuse.H0_H0 ;  /* 0x2000003fff3d7230 */ /* 0x100fe40000004100 */
[C---:B------:R-:W-:Y:S01]  /*6ff0*/  FFMA R18, R41.reuse, R57, R18 ;  /* 0x0000003929127223 */ /* 0x040fe20000000012 */
[----:B------:R-:W-:Y:S02]  /*7000*/  HADD2.F32 R66, -RZ, R63.H1_H1 ;  /* 0x3000003fff427230 */ /* 0x000fe40000004100 */
[C---:B------:R-:W-:Y:S01]  /*7010*/  FMUL R22, R38.reuse, R26 ;  /* 0x0000001a26167220 */ /* 0x040fe20000400000 */
[----:B------:R-:W-:Y:S02]  /*7020*/  HADD2.F32 R63, -RZ, R65.H0_H0 ;  /* 0x20000041ff3f7230 */ /* 0x000fe40000004100 */
[C---:B------:R-:W-:Y:S01]  /*7030*/  FFMA R23, R41.reuse, R62, R23 ;  /* 0x0000003e29177223 */ /* 0x040fe20000000017 */
[C---:B------:R-:W-:Y:S01]  /*7040*/  FMUL R27, R38.reuse, R27 ;  /* 0x0000001b261b7220 */ /* 0x040fe20000400000 */
[C---:B------:R-:W-:Y:S01]  /*7050*/  FFMA R20, R41.reuse, R59, R20 ;  /* 0x0000003b29147223 */ /* 0x040fe20000000014 */
[C---:B------:R-:W-:Y:S01]  /*7060*/  FFMA R21, R41.reuse, R64, R21 ;  /* 0x0000004029157223 */ /* 0x040fe20000000015 */
[--C-:B------:R-:W-:Y:S02]  /*7070*/  HADD2.F32 R65, -RZ, R67.reuse.H0_H0 ;  /* 0x20000043ff417230 */ /* 0x100fe40000004100 */
[C---:B------:R-:W-:Y:S01]  /*7080*/  FFMA R22, R41.reuse, R61, R22 ;  /* 0x0000003d29167223 */ /* 0x040fe20000000016 */
[----:B------:R-:W-:Y:S02]  /*7090*/  HADD2.F32 R70, -RZ, R67.H1_H1 ;  /* 0x30000043ff467230 */ /* 0x000fe40000004100 */
[C---:B------:R-:W-:Y:S01]  /*70a0*/  FMUL R26, R38.reuse, R30 ;  /* 0x0000001e261a7220 */ /* 0x040fe20000400000 */
[--C-:B------:R-:W-:Y:S02]  /*70b0*/  HADD2.F32 R67, -RZ, R40.reuse.H0_H0 ;  /* 0x20000028ff437230 */ /* 0x100fe40000004100 */
[C---:B------:R-:W-:Y:S01]  /*70c0*/  FFMA R27, R41.reuse, R66, R27 ;  /* 0x00000042291b7223 */ /* 0x040fe2000000001b */
[C---:B------:R-:W-:Y:S01]  /*70d0*/  FMUL R31, R38.reuse, R31 ;  /* 0x0000001f261f7220 */ /* 0x040fe20000400000 */
[C---:B------:R-:W-:Y:S01]  /*70e0*/  FFMA R24, R41.reuse, R63, R24 ;  /* 0x0000003f29187223 */ /* 0x040fe20000000018 */
[----:B------:R-:W-:Y:S02]  /*70f0*/  HADD2.F32 R40, -RZ, R40.H1_H1 ;  /* 0x30000028ff287230 */ /* 0x000fe40000004100 */
[C---:B------:R-:W-:Y:S01]  /*7100*/  FFMA R25, R41.reuse, R68, R25 ;  /* 0x0000004429197223 */ /* 0x040fe20000000019 */
[--C-:B------:R-:W-:Y:S02]  /*7110*/  HADD2.F32 R69, -RZ, R42.reuse.H0_H0 ;  /* 0x2000002aff457230 */ /* 0x100fe40000004100 */
[C---:B------:R-:W-:Y:S01]  /*7120*/  FFMA R26, R41.reuse, R65, R26 ;  /* 0x00000041291a7223 */ /* 0x040fe2000000001a */
[----:B------:R-:W-:Y:S02]  /*7130*/  HADD2.F32 R42, -RZ, R42.H1_H1 ;  /* 0x3000002aff2a7230 */ /* 0x000fe40000004100 */
[C---:B------:R-:W-:Y:S01]  /*7140*/  FMUL R30, R38.reuse, R34 ;  /* 0x00000022261e7220 */ /* 0x040fe20000400000 */
[----:B------:R-:W-:Y:S01]  /*7150*/  FFMA R31, R41, R70, R31 ;  /* 0x00000046291f7223 */ /* 0x000fe2000000001f */
[----:B------:R-:W-:Y:S01]  /*7160*/  FMUL R35, R38, R35 ;  /* 0x0000002326237220 */ /* 0x000fe20000400000 */
[----:B------:R-:W-:Y:S01]  /*7170*/  F2FP.SATFINITE.E4M3.F32.PACK_AB_MERGE_C R107, R19, R14, RZ ;  /* 0x0000000e136b723e */ /* 0x000fe200048070ff */
[C---:B------:R-:W-:Y:S01]  /*7180*/  FFMA R28, R41.reuse, R67, R28 ;  /* 0x00000043291c7223 */ /* 0x040fe2000000001c */
[C---:B------:R-:W-:Y:S01]  /*7190*/  FFMA R29, R41.reuse, R40, R29 ;  /* 0x00000028291d7223 */ /* 0x040fe2000000001d */
[C---:B------:R-:W-:Y:S01]  /*71a0*/  FFMA R30, R41.reuse, R69, R30 ;  /* 0x00000045291e7223 */ /* 0x040fe2000000001e */
[----:B------:R-:W-:Y:S01]  /*71b0*/  FFMA R35, R41, R42, R35 ;  /* 0x0000002a29237223 */ /* 0x000fe20000000023 */
[----:B------:R-:W-:Y:S02]  /*71c0*/  F2FP.SATFINITE.E4M3.F32.PACK_AB_MERGE_C R106, R9, R8, R106 ;  /* 0x00000008096a723e */ /* 0x000fe4000480706a */
[----:B------:R-:W-:Y:S02]  /*71d0*/  F2FP.SATFINITE.E4M3.F32.PACK_AB_MERGE_C R107, R13, R12, R107 ;  /* 0x0000000c0d6b723e */ /* 0x000fe4000480706b */
[----:B------:R-:W-:Y:S02]  /*71e0*/  F2FP.SATFINITE.E4M3.F32.PACK_AB_MERGE_C R108, R23, R18, RZ ;  /* 0x00000012176c723e */ /* 0x000fe400048070ff */
[----:B------:R-:W-:Y:S01]  /*71f0*/  F2FP.SATFINITE.E4M3.F32.PACK_AB_MERGE_C R109, R27, R22, RZ ;  /* 0x000000161b6d723e */ /* 0x000fe200048070ff */
[----:B------:R1:W-:Y:S01]  /*7200*/  STS.128 [R84+UR43+0x4200], R104 ;  /* 0x0042006854007988 */ /* 0x0003e20008000c2b */
[----:B------:R-:W-:Y:S02]  /*7210*/  F2FP.SATFINITE.E4M3.F32.PACK_AB_MERGE_C R103, R31, R26, RZ ;  /* 0x0000001a1f67723e */ /* 0x000fe400048070ff */
[----:B------:R-:W-:Y:S02]  /*7220*/  F2FP.SATFINITE.E4M3.F32.PACK_AB_MERGE_C R113, R35, R30, RZ ;  /* 0x0000001e2371723e */ /* 0x000fe400048070ff */
[----:B------:R-:W-:Y:S02]  /*7230*/  F2FP.SATFINITE.E4M3.F32.PACK_AB_MERGE_C R108, R17, R16, R108 ;  /* 0x00000010116c723e */ /* 0x000fe4000480706c */
[----:B------:R-:W-:Y:S02]  /*7240*/  F2FP.SATFINITE.E4M3.F32.PACK_AB_MERGE_C R109, R21, R20, R109 ;  /* 0x00000014156d723e */ /* 0x000fe4000480706d */
[----:B------:R-:W-:Y:S02]  /*7250*/  F2FP.SATFINITE.E4M3.F32.PACK_AB_MERGE_C R110, R25, R24, R103 ;  /* 0x00000018196e723e */ /* 0x000fe40004807067 */
[----:B------:R-:W-:Y:S02]  /*7260*/  F2FP.SATFINITE.E4M3.F32.PACK_AB_MERGE_C R111, R29, R28, R113 ;  /* 0x0000001c1d6f723e */ /* 0x000fe40004807071 */
[----:B------:R-:W-:Y:S02]  /*7270*/  LEA R103, R93, UR43, 0x3 ;  /* 0x0000002b5d677c11 */ /* 0x000fe4000f8e18ff */
[----:B------:R-:W-:Y:S01]  /*7280*/  @P6 SHF.L.U32 R112, R92, 0x1f, RZ ;  /* 0x0000001f5c706819 */ /* 0x000fe200000006ff */
[----:B------:R1:W-:Y:S01]  /*7290*/  STS.128 [R99+0x4200], R108 ;  /* 0x0042006c63007388 */ /* 0x0003e20000000c00 */
[----:B------:R-:W-:Y:S01]  /*72a0*/  @!PT LDS RZ, [RZ] ;  /* 0x00000000fffff984 */ /* 0x000fe20000000800 */
[----:B------:R-:W-:Y:S01]  /*72b0*/  @!PT LDS RZ, [RZ] ;  /* 0x00000000fffff984 */ /* 0x000fe20000000800 */
[----:B------:R-:W-:Y:S01]  /*72c0*/  @!PT LDS RZ, [RZ] ;  /* 0x00000000fffff984 */ /* 0x000fe20000000800 */
[----:B------:R-:W-:Y:S01]  /*72d0*/  @!PT LDS RZ, [RZ] ;  /* 0x00000000fffff984 */ /* 0x000fe20000000800 */
[----:B------:R2:W-:Y:S07]  /*72e0*/  MEMBAR.ALL.CTA ;  /* 0x0000000000007992 */ /* 0x0005ee0000008000 */
[----:B--2---:R-:W2:Y:S02]  /*72f0*/  FENCE.VIEW.ASYNC.S ;  /* 0x00000000000073c6 */ /* 0x004ea40000000000 */
[----:B--2---:R-:W-:Y:S06]  /*7300*/  BAR.SYNC.DEFER_BLOCKING 0x1, 0x80 ;  /* 0x0042000000007b1d */ /* 0x004fec0000010000 */
[----:B------:R-:W-:Y:S05]  /*7310*/  @P0 BRA `(.L_x_117) ;  /* 0x0000000000380947 */ /* 0x000fea0003800000 */
[----:B------:R-:W-:Y:S01]  /*7320*/  UIADD3 UR4, UPT, UPT, UR43, 0x4200, URZ ;  /* 0x000042002b047890 */ /* 0x000fe2000fffe0ff */
[----:B------:R-:W-:Y:S01]  /*7330*/  UMOV UR51, UR36 ;  /* 0x0000002400337c82 */ /* 0x000fe20008000000 */
[----:B------:R-:W-:Y:S02]  /*7340*/  UIADD3 UR9, UPT, UPT, UR49, 0x80, URZ ;  /* 0x0000008031097890 */ /* 0x000fe4000fffe0ff */
[----:B------:R-:W-:Y:S02]  /*7350*/  UIADD3 UR8, UPT, UPT, UR43, 0x4a00, URZ ;  /* 0x00004a002b087890 */ /* 0x000fe4000fffe0ff */
[----:B------:R-:W-:Y:S01]  /*7360*/  MOV R96, UR4 ;  /* 0x0000000400607c02 */ /* 0x000fe20008000f00 */
[----:B------:R-:W-:Y:S01]  /*7370*/  UIADD3 UR4, UP0, UPT, UR62, 0x680, URZ ;  /* 0x000006803e047890 */ /* 0x000fe2000ff1e0ff */
[----:B------:R-:W-:Y:S02]  /*7380*/  UMOV UR10, UR50 ;  /* 0x00000032000a7c82 */ /* 0x000fe40008000000 */
[----:B------:R-:W-:Y:S01]  /*7390*/  R2UR UR48, R96 ;  /* 0x00000000603072ca */ /* 0x000fe200000e0000 */
[----:B------:R-:W-:Y:S01]  /*73a0*/  UIADD3.X UR5, UPT, UPT, URZ, UR63, URZ, UP0, !UPT ;  /* 0x0000003fff057290 */ /* 0x000fe200087fe4ff */
[----:B------:R-:W-:Y:S11]  /*73b0*/  UMOV UR11, UR36 ;  /* 0x00000024000b7c82 */ /* 0x000ff60008000000 */
[----:B------:R2:W-:Y:S01]  /*73c0*/  UTMASTG.3D [UR48], [UR4] ;  /* 0x00000030040073b5 */ /* 0x0005e20008010000 */
[----:B------:R2:W-:Y:S01]  /*73d0*/  UTMASTG.3D [UR8], [UR4] ;  /* 0x00000008040073b5 */ /* 0x0005e20008010000 */
[----:B------:R0:W-:Y:S01]  /*73e0*/  UTMACMDFLUSH ;  /* 0x00000000000079b7 */ /* 0x0001e20000000000 */
[----:B--2---:R-:W-:Y:S04]  /*73f0*/  DEPBAR.LE SB0, 0x1 ;  /* 0x000080400000791a */ /* 0x004fe80000000000 */
.L_x_117:
[----:B------:R-:W-:Y:S05]  /*7400*/  BSYNC.RECONVERGENT B0 ;  /* 0x0000000000007941 */ /* 0x000fea0003800200 */
.L_x_116:
[----:B------:R-:W-:Y:S06]  /*7410*/  BAR.SYNC.DEFER_BLOCKING 0x1, 0x80 ;  /* 0x0042000000007b1d */ /* 0x000fec0000010000 */
[----:B------:R-:W2:Y:S01]  /*7420*/  @P6 SYNCS.PHASECHK.TRANS64.TRYWAIT P0, [R103+URZ+0x40], R112 ;  /* 0x00004070670065a7 */ /* 0x000ea200080011ff */
[----:B------:R-:W-:Y:S01]  /*7430*/  BSSY B1, `(.L_x_118) ;  /* 0x0000020000017945 */ /* 0x000fe20003800000 */
[----:B--2---:R-:W-:Y:S03]  /*7440*/  @P6 SEL R71, RZ, 0x1, !P0 ;  /* 0x00000001ff476807 */ /* 0x004fe60004000000 */
[----:B------:R-:W-:Y:S05]  /*7450*/  @!P6 BRA `(.L_x_119) ;  /* 0x000000000074e947 */ /* 0x000fea0003800000 */
[----:B------:R-:W-:Y:S01]  /*7460*/  ISETP.NE.AND P1, PT, R100, RZ, PT ;  /* 0x000000ff6400720c */ /* 0x000fe20003f25270 */
[----:B------:R-:W2:Y:S01]  /*7470*/  S2R R0, SR_CgaCtaId ;  /* 0x0000000000007919 */ /* 0x000ea20000008800 */
[----:B------:R-:W-:Y:S01]  /*7480*/  ISETP.NE.AND P0, PT, R71, RZ, PT ;  /* 0x000000ff4700720c */ /* 0x000fe20003f05270 */
[----:B------:R-:W-:Y:S10]  /*7490*/  BSSY B0, `(.L_x_120) ;  /* 0x0000008000007945 */ /* 0x000ff40003800000 */
[----:B------:R-:W-:Y:S05]  /*74a0*/  @P1 IMAD R2, R93, 0x1000, R84 ;  /* 0x000010005d021824 */ /* 0x000fea00078e0254 */
[----:B------:R-:W-:Y:S05]  /*74b0*/  @P1 IADD3 R4, PT, PT, R2, UR43, RZ ;  /* 0x0000002b02041c10 */ /* 0x000fea000fffe0ff */
[----:B------:R-:W-:Y:S01]  /*74c0*/  @P1 IMAD.IADD R3, R4, 0x1, R101 ;  /* 0x0000000104031824 */ /* 0x000fe200078e0265 */
[----:B------:R-:W-:Y:S06]  /*74d0*/  @P0 BRA `(.L_x_121) ;  /* 0x00000000000c0947 */ /* 0x000fec0003800000 */
[----:B------:R-:W-:Y:S04]  /*74e0*/  SHF.L.U32 R4, R92, 0x1f, RZ ;  /* 0x0000001f5c047819 */ /* 0x000fe800000006ff */
[----:B------:R-:W3:Y:S02]  /*74f0*/  SYNCS.PHASECHK.TRANS64.TRYWAIT P0, [R103+URZ+0x40], R4 ;  /* 0x00004004670075a7 */ /* 0x000ee400080011ff */
[----:B---3--:R-:W-:Y:S05]  /*7500*/  @!P0 BRA `(.L_x_122) ;  /* 0x0000003400388947 */ /* 0x008fea0003800000 */
.L_x_121:
[----:B------:R-:W-:Y:S05]  /*7510*/  BSYNC B0 ;  /* 0x0000000000007941 */ /* 0x000fea0003800000 */
.L_x_120:
[----:B------:R-:W-:Y:S01]  /*7520*/  ISETP.NE.AND P0, PT, R100, RZ, PT ;  /* 0x000000ff6400720c */ /* 0x000fe20003f05270 */
[----:B---3--:R-:W-:Y:S02]  /*7530*/  VIADD R103, R103, 0x60 ;  /* 0x0000006067677836 */ /* 0x008fe40000000000 */
[----:B------:R-:W-:Y:S03]  /*7540*/  VIADD R93, R93, 0x1 ;  /* 0x000000015d5d7836 */ /* 0x000fe60000000000 */
[----:B--2---:R-:W-:Y:S07]  /*7550*/  PRMT R0, R0, 0x654, R103 ;  /* 0x0000065400007816 */ /* 0x004fee0000000067 */
[----:B------:R2:W3:Y:S04]  /*7560*/  @P0 LDS.128 R72, [R2+UR43+0x200] ;  /* 0x0002002b02480984 */ /* 0x0004e80008000c00 */
[----:B------:R2:W4:Y:S01]  /*7570*/  @P0 LDS.128 R76, [R3+0x200] ;  /* 0x00020000034c0984 */ /* 0x0005220000000c00 */
        /* <DEDUP_REMOVED lines=11> */
.L_x_119:
[----:B------:R-:W-:Y:S05]  /*7630*/  BSYNC B1 ;  /* 0x0000000000017941 */ /* 0x000fea0003800000 */
.L_x_118:
[----:B--2---:R-:W-:Y:S05]  /*7640*/  VIADD R0, R39, 0x20 ;  /* 0x0000002027007836 */ /* 0x004fea0000000000 */
[----:B------:R-:W-:Y:S04]  /*7650*/  SHF.R.U32.HI R0, RZ, 0x15, R0 ;  /* 0x00000015ff007819 */ /* 0x000fe80000011600 */
[----:B------:R-:W-:Y:S11]  /*7660*/  LOP3.LUT P0, RZ, R0, 0x3, R87, 0x48, !PT ;  /* 0x0000000300ff7812 */ /* 0x000ff60007804857 */
[----:B------:R-:W-:Y:S02]  /*7670*/  @!UPT UIADD3 URZ, UPT, UPT, URZ, URZ, URZ ;  /* 0x000000fffffff290 */ /* 0x000fe4000fffe0ff */
[----:B------:R-:W-:Y:S05]  /*7680*/  @!P0 BRA `(.L_x_123) ;  /* 0x0000000000408947 */ /* 0x000fea0003800000 */
[----:B------:R-:W2:Y:S01]  /*7690*/  LDCU.64 UR8, c[0x4][0x78] ;  /* 0x01000f00ff0877ac */ /* 0x000ea20008000a00 */
[----:B------:R-:W-:Y:S01]  /*76a0*/  MOV R3, 0x0 ;  /* 0x0000000000037802 */ /* 0x000fe20000000f00 */
[----:B------:R-:W-:Y:S02]  /*76b0*/  HFMA2 R12, -RZ, RZ, 0, 5.9604644775390625e-08 ;  /* 0x00000001ff0c7431 */ /* 0x000fe400000001ff */
[----:B------:R-:W-:Y:S02]  /*76c0*/  IMAD.MOV.U32 R8, RZ, RZ, 0x192 ;  /* 0x00000192ff087424 */ /* 0x000fe400078e00ff */
[----:B------:R-:W-:Y:S01]  /*76d0*/  IMAD.MOV.U32 R13, RZ, RZ, RZ ;  /* 0x000000ffff0d7224 */ /* 0x000fe200078e00ff */
[----:B------:R-:W5:Y:S01]  /*76e0*/  LDCU.64 UR6, c[0x4][0x80] ;  /* 0x01001000ff0677ac */ /* 0x000f620008000a00 */
[----:B------:R-:W1:Y:S01]  /*76f0*/  LDC.64 R2, c[0x4][R3] ;  /* 0x0100000003027b82 */ /* 0x000e620000000a00 */
[----:B------:R-:W3:Y:S01]  /*7700*/  LDCU.64 UR4, c[0x4][0x18] ;  /* 0x01000300ff0477ac */ /* 0x000ee20008000a00 */
[----:B--2---:R-:W-:Y:S01]  /*7710*/  MOV R5, UR9 ;  /* 0x0000000900057c02 */ /* 0x004fe20008000f00 */
[----:B------:R-:W-:Y:S01]  /*7720*/  IMAD.U32 R4, RZ, RZ, UR8 ;  /* 0x00000008ff047e24 */ /* 0x000fe2000f8e00ff */
[----:B-----5:R-:W-:Y:S01]  /*7730*/  MOV R7, UR7 ;  /* 0x0000000700077c02 */ /* 0x020fe20008000f00 */
[----:B------:R-:W-:Y:S01]  /*7740*/  IMAD.U32 R6, RZ, RZ, UR6 ;  /* 0x00000006ff067e24 */ /* 0x000fe2000f8e00ff */
[----:B---3--:R-:W-:Y:S01]  /*7750*/  MOV R11, UR5 ;  /* 0x00000005000b7c02 */ /* 0x008fe20008000f00 */
[----:B------:R-:W-:Y:S02]  /*7760*/  IMAD.U32 R10, RZ, RZ, UR4 ;  /* 0x00000004ff0a7e24 */ /* 0x000fe4000f8e00ff */
[----:B------:R-:W-:Y:S07]  /*7770*/  LEPC R20, `(.L_x_123) ;  /* 0x000000001014794e */ /* 0x000fee0000000000 */
[----:B-1--4-:R-:W-:Y:S05]  /*7780*/  CALL.ABS.NOINC R2 ;  /* 0x0000000002007343 */ /* 0x012fea0003c00000 */
.L_x_123:
[-C--:B---3--:R-:W-:Y:S01]  /*7790*/  F2FP.F16.E4M3.UNPACK_B R42, R72.reuse ;  /* 0x00000048ff2a723e */ /* 0x088fe200020006ff */
        /* <DEDUP_REMOVED lines=13> */
[----:B------:R-:W-:Y:S01]  /*7870*/  F2FP.F16.E4M3.UNPACK_B R54, R75 ;  /* 0x0000004bff36723e */ /* 0x000fe200020006ff */
[----:B------:R-:W2:Y:S01]  /*7880*/  LDTM.x32 R4, tmem[UR4+0x20] ;  /* 0x00002004000479ee */ /* 0x000ea200082c0000 */
[----:B------:R-:W-:Y:S01]  /*7890*/  HADD2.F32 R46, -RZ, R46.H1_H1 ;  /* 0x3000002eff2e7230 */ /* 0x000fe20000004100 */
[----:B----4-:R-:W-:Y:S01]  /*78a0*/  F2FP.F16.E4M3.UNPACK_B R58, R76 ;  /* 0x0000004cff3a723e */ /* 0x010fe200020006ff */
[--C-:B------:R-:W-:Y:S01]  /*78b0*/  HADD2.F32 R49, -RZ, R50.reuse.H0_H0 ;  /* 0x20000032ff317230 */ /* 0x100fe20000004100 */
[----:B------:R-:W-:Y:S01]  /*78c0*/  F2FP.F16.E4M3.UNPACK_B R62, R77 ;  /* 0x0000004dff3e723e */ /* 0x000fe200020006ff */
[----:B------:R-:W-:Y:S01]  /*78d0*/  HADD2.F32 R50, -RZ, R50.H1_H1 ;  /* 0x30000032ff327230 */ /* 0x000fe20000004100 */
[----:B------:R-:W-:Y:S01]  /*78e0*/  F2FP.F16.E4M3.UNPACK_B R66, R78 ;  /* 0x0000004eff42723e */ /* 0x000fe200020006ff */
[--C-:B------:R-:W-:Y:S01]  /*78f0*/  HADD2.F32 R53, -RZ, R54.reuse.H0_H0 ;  /* 0x20000036ff357230 */ /* 0x100fe20000004100 */
[----:B------:R-:W-:Y:S01]  /*7900*/  F2FP.F16.E4M3.UNPACK_B R70, R79 ;  /* 0x0000004fff46723e */ /* 0x000fe200020006ff */
[----:B------:R-:W-:Y:S01]  /*7910*/  HADD2.F32 R54, -RZ, R54.H1_H1 ;  /* 0x30000036ff367230 */ /* 0x000fe20000004100 */
[----:B------:R-:W-:Y:S01]  /*7920*/  F2FP.F16.E4M3.UNPACK_B R56, R75.H1 ;  /* 0x0000004bff38723e */ /* 0x000fe200030006ff */
[--C-:B------:R-:W-:Y:S01]  /*7930*/  HADD2.F32 R57, -RZ, R58.reuse.H0_H0 ;  /* 0x2000003aff397230 */ /* 0x100fe20000004100 */
[----:B------:R-:W-:Y:S01]  /*7940*/  F2FP.F16.E4M3.UNPACK_B R60, R76.H1 ;  /* 0x0000004cff3c723e */ /* 0x000fe200030006ff */
[----:B------:R-:W-:Y:S01]  /*7950*/  HADD2.F32 R58, -RZ, R58.H1_H1 ;  /* 0x3000003aff3a7230 */ /* 0x000fe20000004100 */
[----:B------:R-:W-:Y:S01]  /*7960*/  F2FP.F16.E4M3.UNPACK_B R64, R77.H1 ;  /* 0x0000004dff40723e */ /* 0x000fe200030006ff */
[--C-:B------:R-:W-:Y:S01]  /*7970*/  HADD2.F32 R61, -RZ, R62.reuse.H0_H0 ;  /* 0x2000003eff3d7230 */ /* 0x100fe20000004100 */
[----:B------:R-:W-:Y:S01]  /*7980*/  F2FP.F16.E4M3.UNPACK_B R68, R78.H1 ;  /* 0x0000004eff44723e */ /* 0x000fe200030006ff */
[----:B------:R-:W-:Y:S01]  /*7990*/  HADD2.F32 R62, -RZ, R62.H1_H1 ;  /* 0x3000003eff3e7230 */ /* 0x000fe20000004100 */
[----:B------:R-:W-:Y:S01]  /*79a0*/  ISETP.NE.AND P0, PT, R97, RZ, PT ;  /* 0x000000ff6100720c */ /* 0x000fe20003f05270 */
[--C-:B------:R-:W-:Y:S01]  /*79b0*/  HADD2.F32 R65, -RZ, R66.reuse.H0_H0 ;  /* 0x20000042ff417230 */ /* 0x100fe20000004100 */
[----:B------:R-:W-:Y:S01]  /*79c0*/  ISETP.NE.AND P6, PT, R102, RZ, PT ;  /* 0x000000ff6600720c */ /* 0x000fe20003fc5270 */
[----:B------:R-:W-:Y:S02]  /*79d0*/  HADD2.F32 R66, -RZ, R66.H1_H1 ;  /* 0x30000042ff427230 */ /* 0x000fe40000004100 */
[--C-:B------:R-:W-:Y:S02]  /*79e0*/  HADD2.F32 R69, -RZ, R70.reuse.H0_H0 ;  /* 0x20000046ff457230 */ /* 0x100fe40000004100 */
[C---:B--2---:R-:W-:Y:S01]  /*79f0*/  FMUL R0, R38.reuse, R4 ;  /* 0x0000000426007220 */ /* 0x044fe20000400000 */
        /* <DEDUP_REMOVED lines=20> */
[--C-:B------:R-:W-:Y:S02]  /*7b40*/  HADD2.F32 R47, -RZ, R48.reuse.H0_H0 ;  /* 0x20000030ff2f7230 */ /* 0x100fe40000004100 */
[C---:B------:R-:W-:Y:S01]  /*7b50*/  FMUL R6, R38.reuse, R10 ;  /* 0x0000000a26067220 */ /* 0x040fe20000400000 */
[C---:B------:R-:W-:Y:S01]  /*7b60*/  FFMA R3, R41.reuse, R42, R3 ;  /* 0x0000002a29037223 */ /* 0x040fe20000000003 */
[----:B------:R-:W-:Y:S02]  /*7b70*/  HADD2.F32 R48, -RZ, R48.H1_H1 ;  /* 0x30000030ff307230 */ /* 0x000fe40000004100 */
[C---:B------:R-:W-:Y:S01]  /*7b80*/  FFMA R7, R41.reuse, R44, R7 ;  /* 0x0000002c29077223 */ /* 0x040fe20000000007 */
[C---:B------:R-:W-:Y:S01]  /*7b90*/  FFMA R4, R41.reuse, R45, R4 ;  /* 0x0000002d29047223 */ /* 0x040fe20000000004 */
[C---:B------:R-:W-:Y:S01]  /*7ba0*/  FFMA R5, R41.reuse, R46, R5 ;  /* 0x0000002e29057223 */ /* 0x040fe20000000005 */
[----:B------:R-:W-:Y:S01]  /*7bb0*/  FFMA R6, R41, R47, R6 ;  /* 0x0000002f29067223 */ /* 0x000fe20000000006 */
[----:B------:R-:W-:Y:S01]  /*7bc0*/  FMUL R11, R38, R11 ;  /* 0x0000000b260b7220 */ /* 0x000fe20000400000 */
[----:B------:R-:W-:Y:S01]  /*7bd0*/  F2FP.F16.E4M3.UNPACK_B R40, R79.H1 ;  /* 0x0000004fff28723e */ /* 0x000fe200030006ff */
[--C-:B------:R-:W-:Y:S01]  /*7be0*/  HADD2.F32 R51, -RZ, R52.reuse.H0_H0 ;  /* 0x20000034ff337230 */ /* 0x100fe20000004100 */
[----:B------:R-:W-:Y:S01]  /*7bf0*/  F2FP.SATFINITE.E4M3.F32.PACK_AB_MERGE_C R103, R7, R3, RZ ;  /* 0x000000030767723e */ /* 0x000fe200048070ff */
[C---:B------:R-:W-:Y:S01]  /*7c00*/  FFMA R11, R41.reuse, R48, R11 ;  /* 0x00000030290b7223 */ /* 0x040fe2000000000b */
[C---:B------:R-:W-:Y:S01]  /*7c10*/  FFMA R8, R41.reuse, R49, R8 ;  /* 0x0000003129087223 */ /* 0x040fe20000000008 */
[----:B------:R-:W-:Y:S01]  /*7c20*/  FFMA R9, R41, R50, R9 ;  /* 0x0000003229097223 */ /* 0x000fe20000000009 */
[----:B-1----:R-:W-:Y:S01]  /*7c30*/  F2FP.SATFINITE.E4M3.F32.PACK_AB_MERGE_C R104, R2, R0, R103 ;  /* 0x000000000268723e */ /* 0x002fe20004807067 */
[----:B------:R-:W-:Y:S01]  /*7c40*/  HADD2.F32 R52, -RZ, R52.H1_H1 ;  /* 0x30000034ff347230 */ /* 0x000fe20000004100 */
[----:B------:R-:W-:Y:S01]  /*7c50*/  F2FP.SATFINITE.E4M3.F32.PACK_AB_MERGE_C R105, R11, R6, RZ ;  /* 0x000000060b69723e */ /* 0x000fe200048070ff */
[C---:B------:R-:W-:Y:S01]  /*7c60*/  FMUL R10, R38.reuse, R14 ;  /* 0x0000000e260a7220 */ /* 0x040fe20000400000 */
[C---:B------:R-:W-:Y:S01]  /*7c70*/  FMUL R15, R38.reuse, R15 ;  /* 0x0000000f260f7220 */ /* 0x040fe20000400000 */
[--C-:B------:R-:W-:Y:S01]  /*7c80*/  HADD2.F32 R55, -RZ, R56.reuse.H0_H0 ;  /* 0x20000038ff377230 */ /* 0x100fe20000004100 */
[----:B------:R-:W-:Y:S01]  /*7c90*/  F2FP.SATFINITE.E4M3.F32.PACK_AB_MERGE_C R105, R5, R4, R105 ;  /* 0x000000040569723e */ /* 0x000fe20004807069 */
[C---:B------:R-:W-:Y:S01]  /*7ca0*/  FFMA R10, R41.reuse, R51, R10 ;  /* 0x00000033290a7223 */ /* 0x040fe2000000000a */
[C---:B------:R-:W-:Y:S01]  /*7cb0*/  FFMA R15, R41.reuse, R52, R15 ;  /* 0x00000034290f7223 */ /* 0x040fe2000000000f */
[C---:B------:R-:W-:Y:S01]  /*7cc0*/  FFMA R12, R41.reuse, R53, R12 ;  /* 0x00000035290c7223 */ /* 0x040fe2000000000c */
[C---:B------:R-:W-:Y:S01]  /*7cd0*/  FFMA R13, R41.reuse, R54, R13 ;  /* 0x00000036290d7223 */ /* 0x040fe2000000000d */
[----:B------:R-:W-:Y:S02]  /*7ce0*/  HADD2.F32 R56, -RZ, R56.H1_H1 ;  /* 0x30000038ff387230 */ /* 0x000fe40000004100 */
[C---:B------:R-:W-:Y:S01]  /*7cf0*/  FMUL R14, R38.reuse, R18 ;  /* 0x00000012260e7220 */ /* 0x040fe20000400000 */
[C---:B------:R-:W-:Y:S01]  /*7d00*/  FMUL R19, R38.reuse, R19 ;  /* 0x0000001326137220 */ /* 0x040fe20000400000 */
[--C-:B------:R-:W-:Y:S02]  /*7d10*/  HADD2.F32 R59, -RZ, R60.reuse.H0_H0 ;  /* 0x2000003cff3b7230 */ /* 0x100fe40000004100 */
[C---:B------:R-:W-:Y:S01]  /*7d20*/  FMUL R18, R38.reuse, R22 ;  /* 0x0000001626127220 */ /* 0x040fe20000400000 */
[C---:B------:R-:W-:Y:S01]  /*7d30*/  FFMA R14, R41.reuse, R55, R14 ;  /* 0x00000037290e7223 */ /* 0x040fe2000000000e */
[----:B------:R-:W-:Y:S02]  /*7d40*/  HADD2.F32 R60, -RZ, R60.H1_H1 ;  /* 0x3000003cff3c7230 */ /* 0x000fe40000004100 */
        /* <DEDUP_REMOVED lines=27> */
[----:B------:R-:W-:Y:S01]  /*7f00*/  FFMA R28, R41, R69, R28 ;  /* 0x00000045291c7223 */ /* 0x000fe2000000001c */
[----:B------:R-:W-:Y:S01]  /*7f10*/  F2FP.SATFINITE.E4M3.F32.PACK_AB_MERGE_C R107, R19, R14, RZ ;  /* 0x0000000e136b723e */ /* 0x000fe200048070ff */
        /* <DEDUP_REMOVED lines=25> */
[----:B------:R-:W-:Y:S02]  /*80b0*/  UIADD3 UR4, UP0, UPT, UR62, 0x680, URZ ;  /* 0x000006803e047890 */ /* 0x000fe4000ff1e0ff */
[----:B------:R-:W-:Y:S02]  /*80c0*/  UIADD3 UR13, UPT, UPT, UR49, 0x20, URZ ;  /* 0x00000020310d7890 */ /* 0x000fe4000fffe0ff */
[----:B------:R-:W-:Y:S02]  /*80d0*/  UIADD3 UR12, UPT, UPT, UR43, 0x5200, URZ ;  /* 0x000052002b0c7890 */ /* 0x000fe4000fffe0ff */
[----:B------:R-:W-:Y:S01]  /*80e0*/  UIADD3.X UR5, UPT, UPT, URZ, UR63, URZ, UP0, !UPT ;  /* 0x0000003fff057290 */ /* 0x000fe200087fe4ff */
[----:B------:R-:W-:Y:S01]  /*80f0*/  UMOV UR14, UR50 ;  /* 0x00000032000e7c82 */ /* 0x000fe20008000000 */
[----:B------:R-:W-:Y:S01]  /*8100*/  UMOV UR15, UR36 ;  /* 0x00000024000f7c82 */ /* 0x000fe20008000000 */
[----:B------:R-:W-:Y:S02]  /*8110*/  UIADD3 UR9, UPT, UPT, UR49, 0xa0, URZ ;  /* 0x000000a031097890 */ /* 0x000fe4000fffe0ff */
[----:B------:R-:W-:Y:S01]  /*8120*/  UIADD3 UR8, UPT, UPT, UR43, 0x5a00, URZ ;  /* 0x00005a002b087890 */ /* 0x000fe2000fffe0ff */
[----:B------:R-:W-:Y:S03]  /*8130*/  UMOV UR10, UR50 ;  /* 0x00000032000a7c82 */ /* 0x000fe60008000000 */
[----:B------:R2:W-:Y:S01]  /*8140*/  UTMASTG.3D [UR12], [UR4] ;  /* 0x0000000c040073b5 */ /* 0x0005e20008010000 */
[----:B------:R-:W-:Y:S04]  /*8150*/  UMOV UR11, UR36 ;  /* 0x00000024000b7c82 */ /* 0x000fe80008000000 */
[----:B------:R2:W-:Y:S01]  /*8160*/  UTMASTG.3D [UR8], [UR4] ;  /* 0x00000008040073b5 */ /* 0x0005e20008010000 */
[----:B------:R0:W-:Y:S01]  /*8170*/  UTMACMDFLUSH ;  /* 0x00000000000079b7 */ /* 0x0001e20000000000 */
[----:B--2---:R-:W-:Y:S04]  /*8180*/  DEPBAR.LE SB0, 0x1 ;  /* 0x000080400000791a */ /* 0x004fe80000000000 */
.L_x_125:
[----:B------:R-:W-:Y:S05]  /*8190*/  BSYNC.RECONVERGENT B0 ;  /* 0x0000000000007941 */ /* 0x000fea0003800200 */
.L_x_124:
        /* <DEDUP_REMOVED lines=16> */
.L_x_129:
[----:B------:R-:W-:Y:S05]  /*82a0*/  BSYNC B0 ;  /* 0x0000000000007941 */ /* 0x000fea0003800000 */
.L_x_128:
        /* <DEDUP_REMOVED lines=17> */
.L_x_127:
[----:B------:R-:W-:Y:S05]  /*83c0*/  BSYNC B1 ;  /* 0x0000000000017941 */ /* 0x000fea0003800000 */
.L_x_126:
        /* <DEDUP_REMOVED lines=21> */
.L_x_131:
        /* <DEDUP_REMOVED lines=17> */
[----:B------:R-:W-:Y:S01]  /*8630*/  ISETP.NE.AND P6, PT, R102, RZ, PT ;  /* 0x000000ff6600720c */ /* 0x000fe20003fc5270 */
[--C-:B------:R-:W-:Y:S01]  /*8640*/  HADD2.F32 R49, -RZ, R50.reuse.H0_H0 ;  /* 0x20000032ff317230 */ /* 0x100fe20000004100 */
[----:B----4-:R-:W-:Y:S01]  /*8650*/  F2FP.F16.E4M3.UNPACK_B R58, R76 ;  /* 0x0000004cff3a723e */ /* 0x010fe200020006ff */
[----:B------:R-:W-:Y:S01]  /*8660*/  HADD2.F32 R50, -RZ, R50.H1_H1 ;  /* 0x30000032ff327230 */ /* 0x000fe20000004100 */
[----:B------:R-:W-:Y:S01]  /*8670*/  F2FP.F16.E4M3.UNPACK_B R62, R77 ;  /* 0x0000004dff3e723e */ /* 0x000fe200020006ff */
[--C-:B------:R-:W-:Y:S01]  /*8680*/  HADD2.F32 R53, -RZ, R54.reuse.H0_H0 ;  /* 0x20000036ff357230 */ /* 0x100fe20000004100 */
[----:B------:R-:W-:Y:S01]  /*8690*/  F2FP.F16.E4M3.UNPACK_B R66, R78 ;  /* 0x0000004eff42723e */ /* 0x000fe200020006ff */
[----:B------:R-:W-:Y:S01]  /*86a0*/  HADD2.F32 R54, -RZ, R54.H1_H1 ;  /* 0x30000036ff367230 */ /* 0x000fe20000004100 */
[----:B------:R-:W-:Y:S01]  /*86b0*/  F2FP.F16.E4M3.UNPACK_B R70, R79 ;  /* 0x0000004fff46723e */ /* 0x000fe200020006ff */
[--C-:B------:R-:W-:Y:S01]  /*86c0*/  HADD2.F32 R57, -RZ, R58.reuse.H0_H0 ;  /* 0x2000003aff397230 */ /* 0x100fe20000004100 */
[----:B------:R-:W-:Y:S01]  /*86d0*/  F2FP.F16.E4M3.UNPACK_B R56, R75.H1 ;  /* 0x0000004bff38723e */ /* 0x000fe200030006ff */
[----:B------:R-:W-:Y:S01]  /*86e0*/  HADD2.F32 R58, -RZ, R58.H1_H1 ;  /* 0x3000003aff3a7230 */ /* 0x000fe20000004100 */
[----:B------:R-:W-:Y:S01]  /*86f0*/  F2FP.F16.E4M3.UNPACK_B R60, R76.H1 ;  /* 0x0000004cff3c723e */ /* 0x000fe200030006ff */
[--C-:B------:R-:W-:Y:S01]  /*8700*/  HADD2.F32 R61, -RZ, R62.reuse.H0_H0 ;  /* 0x2000003eff3d7230 */ /* 0x100fe20000004100 */
[----:B------:R-:W-:Y:S01]  /*8710*/  F2FP.F16.E4M3.UNPACK_B R64, R77.H1 ;  /* 0x0000004dff40723e */ /* 0x000fe200030006ff */
[----:B------:R-:W-:Y:S01]  /*8720*/  HADD2.F32 R62, -RZ, R62.H1_H1 ;  /* 0x3000003eff3e7230 */ /* 0x000fe20000004100 */
[----:B------:R-:W-:Y:S01]  /*8730*/  F2FP.F16.E4M3.UNPACK_B R68, R78.H1 ;  /* 0x0000004eff44723e */ /* 0x000fe200030006ff */
        /* <DEDUP_REMOVED lines=112> */
[----:B------:R-:W-:Y:S02]  /*8e40*/  UIADD3 UR4, UPT, UPT, UR43, 0x4200, URZ ;  /* 0x000042002b047890 */ /* 0x000fe4000fffe0ff */
[----:B------:R-:W-:Y:S01]  /*8e50*/  UIADD3 UR9, UPT, UPT, UR49, 0x40, URZ ;  /* 0x0000004031097890 */ /* 0x000fe2000fffe0ff */
[----:B------:R-:W-:Y:S01]  /*8e60*/  UMOV UR10, UR50 ;  /* 0x00000032000a7c82 */ /* 0x000fe20008000000 */
[----:B------:R-:W-:Y:S02]  /*8e70*/  UMOV UR11, UR36 ;  /* 0x00000024000b7c82 */ /* 0x000fe40008000000 */
[----:B------:R-:W-:Y:S01]  /*8e80*/  MOV R96, UR4 ;  /* 0x0000000400607c02 */ /* 0x000fe20008000f00 */
[----:B------:R-:W-:Y:S02]  /*8e90*/  UIADD3 UR4, UP0, UPT, UR62, 0x680, URZ ;  /* 0x000006803e047890 */ /* 0x000fe4000ff1e0ff */
[----:B------:R-:W-:Y:S01]  /*8ea0*/  UIADD3 UR13, UPT, UPT, UR49, 0xc0, URZ ;  /* 0x000000c0310d7890 */ /* 0x000fe2000fffe0ff */
[----:B------:R-:W-:Y:S01]  /*8eb0*/  R2UR UR8, R96 ;  /* 0x00000000600872ca */ /* 0x000fe200000e0000 */
[----:B------:R-:W-:Y:S02]  /*8ec0*/  UIADD3.X UR5, UPT, UPT, URZ, UR63, URZ, UP0, !UPT ;  /* 0x0000003fff057290 */ /* 0x000fe400087fe4ff */
[----:B------:R-:W-:Y:S01]  /*8ed0*/  UIADD3 UR12, UPT, UPT, UR43, 0x4a00, URZ ;  /* 0x00004a002b0c7890 */ /* 0x000fe2000fffe0ff */
[----:B------:R-:W-:Y:S01]  /*8ee0*/  UMOV UR14, UR50 ;  /* 0x00000032000e7c82 */ /* 0x000fe20008000000 */
[----:B------:R-:W-:Y:S08]  /*8ef0*/  UMOV UR15, UR36 ;  /* 0x00000024000f7c82 */ /* 0x000ff00008000000 */
[----:B------:R2:W-:Y:S01]  /*8f00*/  UTMASTG.3D [UR8], [UR4] ;  /* 0x00000008040073b5 */ /* 0x0005e20008010000 */
[----:B------:R2:W-:Y:S01]  /*8f10*/  UTMASTG.3D [UR12], [UR4] ;  /* 0x0000000c040073b5 */ /* 0x0005e20008010000 */
[----:B------:R0:W-:Y:S01]  /*8f20*/  UTMACMDFLUSH ;  /* 0x00000000000079b7 */ /* 0x0001e20000000000 */
[----:B--2---:R-:W-:Y:S04]  /*8f30*/  DEPBAR.LE SB0, 0x1 ;  /* 0x000080400000791a */ /* 0x004fe80000000000 */
.L_x_133:
[----:B------:R-:W-:Y:S05]  /*8f40*/  BSYNC.RECONVERGENT B0 ;  /* 0x0000000000007941 */ /* 0x000fea0003800200 */
.L_x_132:
        /* <DEDUP_REMOVED lines=16> */
.L_x_137:
[----:B------:R-:W-:Y:S05]  /*9050*/  BSYNC B0 ;  /* 0x0000000000007941 */ /* 0x000fea0003800000 */
.L_x_136:
        /* <DEDUP_REMOVED lines=17> */
.L_x_135:
[----:B------:R-:W-:Y:S05]  /*9170*/  BSYNC B1 ;  /* 0x0000000000017941 */ /* 0x000fea0003800000 */
.L_x_134:
        /* <DEDUP_REMOVED lines=21> */
.L_x_139:
[----:B------:R-:W-:Y:S01]  /*92d0*/  ISETP.NE.AND P0, PT, R97, RZ, PT ;  /* 0x000000ff6100720c */ /* 0x000fe20003f05270 */
[----:B------:R-:W-:Y:S05]  /*92e0*/  WARPSYNC.ALL ;  /* 0x0000000000007948 */ /* 0x000fea0003800000 */
[----:B------:R-:W-:Y:S01]  /*92f0*/  R2UR UR4, R39 ;  /* 0x00000000270472ca */ /* 0x000fe200000e0000 */
[----:B------:R-:W-:Y:S01]  /*9300*/  BSSY.RECONVERGENT B0, `(.L_x_140) ;  /* 0x000009f000007945 */ /* 0x000fe20003800200 */
[-C--:B---3--:R-:W-:Y:S02]  /*9310*/  F2FP.F16.E4M3.UNPACK_B R42, R72.reuse ;  /* 0x00000048ff2a723e */ /* 0x088fe400020006ff */
[----:B------:R-:W-:Y:S02]  /*9320*/  F2FP.F16.E4M3.UNPACK_B R72, R72.H1 ;  /* 0x00000048ff48723e */ /* 0x000fe400030006ff */
[-C--:B------:R-:W-:Y:S01]  /*9330*/  F2FP.F16.E4M3.UNPACK_B R46, R73.reuse ;  /* 0x00000049ff2e723e */ /* 0x080fe200020006ff */
[--C-:B------:R-:W-:Y:S01]  /*9340*/  HADD2.F32 R40, -RZ, R42.reuse.H0_H0 ;  /* 0x2000002aff287230 */ /* 0x100fe20000004100 */
[----:B------:R-:W-:Y:S01]  /*9350*/  F2FP.F16.E4M3.UNPACK_B R73, R73.H1 ;  /* 0x00000049ff49723e */ /* 0x000fe200030006ff */
[----:B------:R-:W-:Y:S01]  /*9360*/  HADD2.F32 R42, -RZ, R42.H1_H1 ;  /* 0x3000002aff2a7230 */ /* 0x000fe20000004100 */
[-C--:B------:R-:W-:Y:S01]  /*9370*/  F2FP.F16.E4M3.UNPACK_B R50, R74.reuse ;  /* 0x0000004aff32723e */ /* 0x080fe200020006ff */
[----:B------:R-:W-:Y:S01]  /*9380*/  HADD2.F32 R43, -RZ, R72.H0_H0 ;  /* 0x20000048ff2b7230 */ /* 0x000fe20000004100 */
[----:B------:R-:W-:Y:S01]  /*9390*/  F2FP.F16.E4M3.UNPACK_B R74, R74.H1 ;  /* 0x0000004aff4a723e */ /* 0x000fe200030006ff */
[----:B------:R-:W2:Y:S01]  /*93a0*/  LDTM.x32 R4, tmem[UR4+0x60] ;  /* 0x00006004000479ee */ /* 0x000ea200082c0000 */
[----:B------:R-:W-:Y:S01]  /*93b0*/  NOP ;  /* 0x0000000000007918 */ /* 0x000fe20000000000 */
[----:B------:R-:W-:Y:S01]  /*93c0*/  IADD3 R90, PT, PT, R90, 0xd0, RZ ;  /* 0x000000d05a5a7810 */ /* 0x000fe20007ffe0ff */
[--C-:B------:R-:W-:Y:S01]  /*93d0*/  HADD2.F32 R45, -RZ, R46.reuse.H0_H0 ;  /* 0x2000002eff2d7230 */ /* 0x100fe20000004100 */
[----:B------:R-:W-:Y:S01]  /*93e0*/  F2FP.F16.E4M3.UNPACK_B R54, R75 ;  /* 0x0000004bff36723e */ /* 0x000fe200020006ff */
[----:B------:R-:W-:Y:S01]  /*93f0*/  HADD2.F32 R46, -RZ, R46.H1_H1 ;  /* 0x3000002eff2e7230 */ /* 0x000fe20000004100 */
[----:B------:R-:W-:Y:S01]  /*9400*/  LOP3.LUT R90, R90, 0xfefffff8, RZ, 0xc0, !PT ;  /* 0xfefffff85a5a7812 */ /* 0x000fe200078ec0ff */
[--C-:B------:R-:W-:Y:S01]  /*9410*/  HADD2.F32 R49, -RZ, R50.reuse.H0_H0 ;  /* 0x20000032ff317230 */ /* 0x100fe20000004100 */
[----:B----4-:R-:W-:Y:S01]  /*9420*/  F2FP.F16.E4M3.UNPACK_B R58, R76 ;  /* 0x0000004cff3a723e */ /* 0x010fe200020006ff */
[----:B------:R-:W-:Y:S01]  /*9430*/  HADD2.F32 R50, -RZ, R50.H1_H1 ;  /* 0x30000032ff327230 */ /* 0x000fe20000004100 */
[----:B--2---:R2:W-:Y:S01]  /*9440*/  SYNCS.ARRIVE.TRANS64.RED.A1T0 RZ, [R90+URZ], RZ ;  /* 0x000000ff5aff79a7 */ /* 0x0045e200081004ff */
[--C-:B------:R-:W-:Y:S01]  /*9450*/  HADD2.F32 R53, -RZ, R54.reuse.H0_H0 ;  /* 0x20000036ff357230 */ /* 0x100fe20000004100 */
[-C--:B------:R-:W-:Y:S01]  /*9460*/  F2FP.F16.E4M3.UNPACK_B R62, R77.reuse ;  /* 0x0000004dff3e723e */ /* 0x080fe200020006ff */
[----:B------:R-:W-:Y:S01]  /*9470*/  HADD2.F32 R54, -RZ, R54.H1_H1 ;  /* 0x30000036ff367230 */ /* 0x000fe20000004100 */
[----:B------:R-:W-:Y:S01]  /*9480*/  F2FP.F16.E4M3.UNPACK_B R77, R77.H1 ;  /* 0x0000004dff4d723e */ /* 0x000fe200030006ff */
        /* <DEDUP_REMOVED lines=8> */
[----:B------:R-:W-:Y:S02]  /*9510*/  HADD2.F32 R64, -RZ, R77.H1_H1 ;  /* 0x3000004dff407230 */ /* 0x000fe40000004100 */
[C---:B------:R-:W-:Y:S01]  /*9520*/  FMUL R4, R38.reuse, R4 ;  /* 0x0000000426047220 */ /* 0x040fe20000400000 */
        /* <DEDUP_REMOVED lines=13> */
[--C-:B------:R-:W-:Y:S02]  /*9600*/  HADD2.F32 R65, -RZ, R66.reuse.H0_H0 ;  /* 0x20000042ff417230 */ /* 0x100fe40000004100 */
[C---:B------:R-:W-:Y:S01]  /*9610*/  FMUL R24, R38.reuse, R28 ;  /* 0x0000001c26187220 */ /* 0x040fe20000400000 */
[----:B------:R-:W-:Y:S02]  /*9620*/  HADD2.F32 R66, -RZ, R66.H1_H1 ;  /* 0x30000042ff427230 */ /* 0x000fe40000004100 */
[C---:B------:R-:W-:Y:S01]  /*9630*/  FMUL R25, R38.reuse, R29 ;  /* 0x0000001d26197220 */ /* 0x040fe20000400000 */
[--C-:B------:R-:W-:Y:S02]  /*9640*/  HADD2.F32 R69, -RZ, R70.reuse.H0_H0 ;  /* 0x20000046ff457230 */ /* 0x100fe40000004100 */
[C---:B------:R-:W-:Y:S01]  /*9650*/  FMUL R28, R38.reuse, R32 ;  /* 0x00000020261c7220 */ /* 0x040fe20000400000 */
[----:B------:R-:W-:Y:S02]  /*9660*/  HADD2.F32 R70, -RZ, R70.H1_H1 ;  /* 0x30000046ff467230 */ /* 0x000fe40000004100 */
[C---:B------:R-:W-:Y:S01]  /*9670*/  FMUL R29, R38.reuse, R33 ;  /* 0x00000021261d7220 */ /* 0x040fe20000400000 */
        /* <DEDUP_REMOVED lines=11> */
[C---:B------:R-:W-:Y:S01]  /*9730*/  FMUL R11, R38.reuse, R11 ;  /* 0x0000000b260b7220 */ /* 0x040fe20000400000 */
[----:B------:R-:W-:Y:S01]  /*9740*/  F2FP.F16.E4M3.UNPACK_B R78, R78.H1 ;  /* 0x0000004eff4e723e */ /* 0x000fe200030006ff */
[--C-:B------:R-:W-:Y:S01]  /*9750*/  HADD2.F32 R51, -RZ, R74.reuse.H0_H0 ;  /* 0x2000004aff337230 */ /* 0x100fe20000004100 */
[----:B------:R-:W-:Y:S01]  /*9760*/  F2FP.SATFINITE.E4M3.F32.PACK_AB_MERGE_C R100, R7, R6, RZ ;  /* 0x000000060764723e */ /* 0x000fe200048070ff */
[C---:B------:R-:W-:Y:S01]  /*9770*/  FFMA R11, R41.reuse, R48, R11 ;  /* 0x00000030290b7223 */ /* 0x040fe2000000000b */
[C---:B------:R-:W-:Y:S01]  /*9780*/  FFMA R12, R41.reuse, R49, R12 ;  /* 0x00000031290c7223 */ /* 0x040fe2000000000c */
[----:B------:R-:W-:Y:S01]  /*9790*/  FFMA R13, R41, R50, R13 ;  /* 0x00000032290d7223 */ /* 0x000fe2000000000d */
[----:B------:R-:W-:Y:S01]  /*97a0*/  F2FP.SATFINITE.E4M3.F32.PACK_AB_MERGE_C R100, R5, R4, R100 ;  /* 0x000000040564723e */ /* 0x000fe20004807064 */
        /* <DEDUP_REMOVED lines=21> */
[----:B------:R-:W-:Y:S02]  /*9900*/  HADD2.F32 R62, -RZ, R77.H0_H0 ;  /* 0x2000004dff3e7230 */ /* 0x000fe40000004100 */
[C---:B------:R-:W-:Y:S01]  /*9910*/  FFMA R22, R41.reuse, R59, R22 ;  /* 0x0000003b29167223 */ /* 0x040fe20000000016 */
[C---:B------:R-:W-:Y:S01]  /*9920*/  FMUL R3, R38.reuse, R26 ;  /* 0x0000001a26037220 */ /* 0x040fe20000400000 */
[C---:B------:R-:W-:Y:S01]  /*9930*/  FFMA R23, R41.reuse, R60, R23 ;  /* 0x0000003c29177223 */ /* 0x040fe20000000017 */
[C---:B------:R-:W-:Y:S01]  /*9940*/  FMUL R27, R38.reuse, R27 ;  /* 0x0000001b261b7220 */ /* 0x040fe20000400000 */
[C---:B------:R-:W-:Y:S01]  /*9950*/  FFMA R0, R41.reuse, R61, R0 ;  /* 0x0000003d29007223 */ /* 0x040fe20000000000 */
[----:B------:R-:W-:Y:S01]  /*9960*/  F2FP.F16.E4M3.UNPACK_B R79, R79.H1 ;  /* 0x0000004fff4f723e */ /* 0x000fe200030006ff */
        /* <DEDUP_REMOVED lines=23> */
[----:B-1----:R-:W-:Y:S02]  /*9ae0*/  F2FP.SATFINITE.E4M3.F32.PACK_AB_MERGE_C R104, R23, R22, RZ ;  /* 0x000000161768723e */ /* 0x002fe400048070ff */
        /* <DEDUP_REMOVED lines=8> */
[----:B------:R-:W-:Y:S03]  /*9b70*/  IADD3 R36, PT, PT, R36, 0x1, RZ ;  /* 0x0000000124247810 */ /* 0x000fe60007ffe0ff */
[----:B------:R2:W-:Y:S01]  /*9b80*/  STS.128 [R99+0x5200], R104 ;  /* 0x0052006863007388 */ /* 0x0005e20000000c00 */
[----:B------:R-:W-:Y:S01]  /*9b90*/  @!PT LDS RZ, [RZ] ;  /* 0x00000000fffff984 */ /* 0x000fe20000000800 */
[----:B------:R-:W-:Y:S01]  /*9ba0*/  @!PT LDS RZ, [RZ] ;  /* 0x00000000fffff984 */ /* 0x000fe20000000800 */
[----:B------:R-:W-:Y:S01]  /*9bb0*/  @!PT LDS RZ, [RZ] ;  /* 0x00000000fffff984 */ /* 0x000fe20000000800 */
[----:B------:R-:W-:Y:S01]  /*9bc0*/  @!PT LDS RZ, [RZ] ;  /* 0x00000000fffff984 */ /* 0x000fe20000000800 */
[----:B------:R1:W-:Y:S07]  /*9bd0*/  MEMBAR.ALL.CTA ;  /* 0x0000000000007992 */ /* 0x0003ee0000008000 */
[----:B-1----:R-:W1:Y:S02]  /*9be0*/  FENCE.VIEW.ASYNC.S ;  /* 0x00000000000073c6 */ /* 0x002e640000000000 */
[----:B-1----:R-:W-:Y:S06]  /*9bf0*/  BAR.SYNC.DEFER_BLOCKING 0x1, 0x80 ;  /* 0x0042000000007b1d */ /* 0x002fec0000010000 */
        /* <DEDUP_REMOVED lines=14> */
[----:B-1----:R-:W-:Y:S04]  /*9ce0*/  DEPBAR.LE SB0, 0x1 ;  /* 0x000080400000791a */ /* 0x002fe80000000000 */
.L_x_141:
[----:B------:R-:W-:Y:S05]  /*9cf0*/  BSYNC.RECONVERGENT B0 ;  /* 0x0000000000007941 */ /* 0x000fea0003800200 */
.L_x_140:
[----:B------:R-:W-:Y:S01]  /*9d00*/  R2UR UR4, R88 ;  /* 0x00000000580472ca */ /* 0x000fe200000e0000 */
[----:B------:R-:W-:Y:S01]  /*9d10*/  BAR.SYNC.DEFER_BLOCKING 0x1, 0x80 ;  /* 0x0042000000007b1d */ /* 0x000fe20000010000 */
[----:B------:R-:W-:Y:S01]  /*9d20*/  ISETP.NE.AND P0, PT, R91, 0x2, PT ;  /* 0x000000025b00780c */ /* 0x000fe20003f05270 */
[----:B------:R-:W-:Y:S01]  /*9d30*/  UISETP.NE.AND UP0, UPT, UR44, URZ, UPT ;  /* 0x000000ff2c00728c */ /* 0x000fe2000bf05270 */
[----:B------:R-:W-:Y:S01]  /*9d40*/  ISETP.NE.AND P1, PT, R36, 0x4, PT ;  /* 0x000000042400780c */ /* 0x000fe20003f25270 */
[----:B------:R-:W-:Y:S01]  /*9d50*/  UIADD3 UR32, UPT, UPT, UR37, UR59, URZ ;  /* 0x0000003b25207290 */ /* 0x000fe2000fffe0ff */
[----:B------:R-:W-:Y:S02]  /*9d60*/  SEL R3, RZ, 0x1, P0 ;  /* 0x00000001ff037807 */ /* 0x000fe40000000000 */
[----:B------:R-:W-:Y:S02]  /*9d70*/  SEL R0, RZ, 0x1, P1 ;  /* 0x00000001ff007807 */ /* 0x000fe40000800000 */
[----:B------:R-:W-:Y:S02]  /*9d80*/  LOP3.LUT R94, R94, R3, RZ, 0x3c, !PT ;  /* 0x000000035e5e7212 */ /* 0x000fe400078e3cff */
[----:B------:R-:W-:Y:S01]  /*9d90*/  LOP3.LUT R95, R95, R0, RZ, 0x3c, !PT ;  /* 0x000000005f5f7212 */ /* 0x000fe200078e3cff */
[----:B------:R-:W-:Y:S01]  /*9da0*/  UIADD3 UR20, UPT, UPT, UR38, UR4, URZ ;  /* 0x0000000426147290 */ /* 0x000fe2000fffe0ff */
[----:B------:R-:W-:Y:S02]  /*9db0*/  SEL R91, R91, RZ, P0 ;  /* 0x000000ff5b5b7207 */ /* 0x000fe40000000000 */
[----:B------:R-:W-:Y:S01]  /*9dc0*/  SEL R36, R36, RZ, P1 ;  /* 0x000000ff24247207 */ /* 0x000fe20000800000 */
[----:B------:R-:W-:Y:S01]  /*9dd0*/  UMOV UR36, UR58 ;  /* 0x0000003a00247c82 */ /* 0x000fe20008000000 */
[----:B------:R-:W-:Y:S07]  /*9de0*/  BRA.U UP0, `(.L_x_142) ;  /* 0xffffffb900ac7547 */ /* 0x000fee000b83ffff */
[----:B------:R-:W-:Y:S05]  /*9df0*/  EXIT ;  /* 0x000000000000794d */ /* 0x000fea0003800000 */
.L_x_24:
[----:B-1----:R1:W2:Y:S02]  /*9e00*/  SYNCS.PHASECHK.TRANS64.TRYWAIT P0, [R0+URZ+0x100], R3 ;  /* 0x00010003000075a7 */ /* 0x0022a400080011ff */
[----:B--2---:R-:W-:Y:S05]  /*9e10*/  @!P0 NANOSLEEP.SYNCS 0x989680 ;  /* 0x009896800000895d */ /* 0x004fea0003900000 */
[----:B------:R-:W2:Y:S02]  /*9e20*/  @!P0 SYNCS.PHASECHK.TRANS64 P0, [R0+URZ+0x100], R3 ;  /* 0x00010003000085a7 */ /* 0x000ea400080010ff */
[----:B--2---:R-:W-:Y:S05]  /*9e30*/  @!P0 BRA `(.L_x_24) ;  /* 0xfffffffc00f08947 */ /* 0x004fea000383ffff */
[----:B------:R-:W-:Y:S05]  /*9e40*/  BRA `(.L_x_143) ;  /* 0xffffff7800f87947 */ /* 0x000fea000383ffff */
.L_x_27:
[----:B-1----:R-:W-:-:S07]  /*9e50*/  MOV R0, UR33 ;  /* 0x0000002100007c02 */ /* 0x002fce0008000f00 */
.L_x_144:
[----:B-1----:R1:W2:Y:S02]  /*9e60*/  SYNCS.PHASECHK.TRANS64.TRYWAIT P0, [R0+URZ+0x20], R3 ;  /* 0x00002003000075a7 */ /* 0x0022a400080011ff */
[----:B--2---:R-:W-:Y:S05]  /*9e70*/  @!P0 NANOSLEEP.SYNCS 0x989680 ;  /* 0x009896800000895d */ /* 0x004fea0003900000 */
[----:B------:R-:W2:Y:S02]  /*9e80*/  @!P0 SYNCS.PHASECHK.TRANS64 P0, [R0+URZ+0x20], R3 ;  /* 0x00002003000085a7 */ /* 0x000ea400080010ff */
[----:B--2---:R-:W-:Y:S05]  /*9e90*/  @!P0 BRA `(.L_x_144) ;  /* 0xfffffffc00f08947 */ /* 0x004fea000383ffff */
[----:B------:R-:W-:Y:S05]  /*9ea0*/  BRA `(.L_x_26) ;  /* 0xffffff7c00487947 */ /* 0x000fea000383ffff */
.L_x_34:
[----:B-1----:R-:W-:-:S07]  /*9eb0*/  MOV R0, UR17 ;  /* 0x0000001100007c02 */ /* 0x002fce0008000f00 */
.L_x_145:
[----:B-1----:R1:W2:Y:S02]  /*9ec0*/  SYNCS.PHASECHK.TRANS64.TRYWAIT P0, [R0+URZ+0x20], R3 ;  /* 0x00002003000075a7 */ /* 0x0022a400080011ff */
[----:B--2---:R-:W-:Y:S05]  /*9ed0*/  @!P0 NANOSLEEP.SYNCS 0x989680 ;  /* 0x009896800000895d */ /* 0x004fea0003900000 */
[----:B------:R-:W2:Y:S02]  /*9ee0*/  @!P0 SYNCS.PHASECHK.TRANS64 P0, [R0+URZ+0x20], R3 ;  /* 0x00002003000085a7 */ /* 0x000ea400080010ff */
[----:B--2---:R-:W-:Y:S05]  /*9ef0*/  @!P0 BRA `(.L_x_145) ;  /* 0xfffffffc00f08947 */ /* 0x004fea000383ffff */
[----:B------:R-:W-:Y:S05]  /*9f00*/  BRA `(.L_x_33) ;  /* 0xffffff8000087947 */ /* 0x000fea000383ffff */
.L_x_39:
[----:B-1----:R1:W2:Y:S02]  /*9f10*/  SYNCS.PHASECHK.TRANS64.TRYWAIT P0, [R3+URZ+0x90], R0 ;  /* 0x00009000030075a7 */ /* 0x0022a400080011ff */
[----:B--2---:R-:W-:Y:S05]  /*9f20*/  @!P0 NANOSLEEP.SYNCS 0x989680 ;  /* 0x009896800000895d */ /* 0x004fea0003900000 */
[----:B------:R-:W2:Y:S02]  /*9f30*/  @!P0 SYNCS.PHASECHK.TRANS64 P0, [R3+URZ+0x90], R0 ;  /* 0x00009000030085a7 */ /* 0x000ea400080010ff */
[----:B--2---:R-:W-:Y:S05]  /*9f40*/  @!P0 BRA `(.L_x_39) ;  /* 0xfffffffc00f08947 */ /* 0x004fea000383ffff */
[----:B------:R-:W-:Y:S05]  /*9f50*/  BRA `(.L_x_146) ;  /* 0xffffff8000ac7947 */ /* 0x000fea000383ffff */
.L_x_43:
[----:B-1----:R-:W-:-:S07]  /*9f60*/  MOV R0, UR4 ;  /* 0x0000000400007c02 */ /* 0x002fce0008000f00 */
.L_x_147:
[----:B-1----:R1:W2:Y:S02]  /*9f70*/  SYNCS.PHASECHK.TRANS64.TRYWAIT P0, [R0+URZ], R3 ;  /* 0x00000003000075a7 */ /* 0x0022a400080011ff */
[----:B--2---:R-:W-:Y:S05]  /*9f80*/  @!P0 NANOSLEEP.SYNCS 0x989680 ;  /* 0x009896800000895d */ /* 0x004fea0003900000 */
[----:B------:R-:W2:Y:S02]  /*9f90*/  @!P0 SYNCS.PHASECHK.TRANS64 P0, [R0+URZ], R3 ;  /* 0x00000003000085a7 */ /* 0x000ea400080010ff */
[----:B--2---:R-:W-:Y:S05]  /*9fa0*/  @!P0 BRA `(.L_x_147) ;  /* 0xfffffffc00f08947 */ /* 0x004fea000383ffff */
[----:B------:R-:W-:Y:S05]  /*9fb0*/  BRA `(.L_x_148) ;  /* 0xffffff8800547947 */ /* 0x000fea000383ffff */
.L_x_44:
[----:B------:R-:W-:-:S07]  /*9fc0*/  MOV R0, UR5 ;  /* 0x0000000500007c02 */ /* 0x000fce0008000f00 */
.L_x_149:
[----:B-1----:R1:W2:Y:S02]  /*9fd0*/  SYNCS.PHASECHK.TRANS64.TRYWAIT P0, [R0+URZ], R3 ;  /* 0x00000003000075a7 */ /* 0x0022a400080011ff */
[----:B--2---:R-:W-:Y:S05]  /*9fe0*/  @!P0 NANOSLEEP.SYNCS 0x989680 ;  /* 0x009896800000895d */ /* 0x004fea0003900000 */
[----:B------:R-:W2:Y:S02]  /*9ff0*/  @!P0 SYNCS.PHASECHK.TRANS64 P0, [R0+URZ], R3 ;  /* 0x00000003000085a7 */ /* 0x000ea400080010ff */
[----:B--2---:R-:W-:Y:S05]  /*a000*/  @!P0 BRA `(.L_x_149) ;  /* 0xfffffffc00f08947 */ /* 0x004fea000383ffff */
[----:B------:R-:W-:Y:S05]  /*a010*/  BRA `(.L_x_150) ;  /* 0xffffff8800607947 */ /* 0x000fea000383ffff */
.L_x_45:
[----:B------:R-:W-:-:S07]  /*a020*/  MOV R0, UR5 ;  /* 0x0000000500007c02 */ /* 0x000fce0008000f00 */
.L_x_151:
[----:B-1----:R1:W2:Y:S02]  /*a030*/  SYNCS.PHASECHK.TRANS64.TRYWAIT P0, [R0+URZ], R3 ;  /* 0x00000003000075a7 */ /* 0x0022a400080011ff */
[----:B--2---:R-:W-:Y:S05]  /*a040*/  @!P0 NANOSLEEP.SYNCS 0x989680 ;  /* 0x009896800000895d */ /* 0x004fea0003900000 */
[----:B------:R-:W2:Y:S02]  /*a050*/  @!P0 SYNCS.PHASECHK.TRANS64 P0, [R0+URZ], R3 ;  /* 0x00000003000085a7 */ /* 0x000ea400080010ff */
[----:B--2---:R-:W-:Y:S05]  /*a060*/  @!P0 BRA `(.L_x_151) ;  /* 0xfffffffc00f08947 */ /* 0x004fea000383ffff */
[----:B------:R-:W-:Y:S05]  /*a070*/  BRA `(.L_x_152) ;  /* 0xffffff88006c7947 */ /* 0x000fea000383ffff */
.L_x_48:
[----:B-1----:R1:W2:Y:S02]  /*a080*/  SYNCS.PHASECHK.TRANS64.TRYWAIT P0, [R2+URZ+0xf0], R5 ;  /* 0x0000f005020075a7 */ /* 0x0022a400080011ff */
[----:B--2---:R-:W-:Y:S05]  /*a090*/  @!P0 NANOSLEEP.SYNCS 0x989680 ;  /* 0x009896800000895d */ /* 0x004fea0003900000 */
[----:B------:R-:W2:Y:S02]  /*a0a0*/  @!P0 SYNCS.PHASECHK.TRANS64 P0, [R2+URZ+0xf0], R5 ;  /* 0x0000f005020085a7 */ /* 0x000ea400080010ff */
[----:B--2---:R-:W-:Y:S05]  /*a0b0*/  @!P0 BRA `(.L_x_48) ;  /* 0xfffffffc00f08947 */ /* 0x004fea000383ffff */
[----:B------:R-:W-:Y:S05]  /*a0c0*/  BRA `(.L_x_153) ;  /* 0xffffff8800c87947 */ /* 0x000fea000383ffff */
.L_x_49:
[----:B------:R-:W-:-:S07]  /*a0d0*/  MOV R2, UR4 ;  /* 0x0000000400027c02 */ /* 0x000fce0008000f00 */
.L_x_154:
[----:B-1----:R1:W2:Y:S02]  /*a0e0*/  SYNCS.PHASECHK.TRANS64.TRYWAIT P0, [R2+URZ+0xa0], R5 ;  /* 0x0000a005020075a7 */ /* 0x0022a400080011ff */
[----:B--2---:R-:W-:Y:S05]  /*a0f0*/  @!P0 NANOSLEEP.SYNCS 0x989680 ;  /* 0x009896800000895d */ /* 0x004fea0003900000 */
[----:B------:R-:W2:Y:S02]  /*a100*/  @!P0 SYNCS.PHASECHK.TRANS64 P0, [R2+URZ+0xa0], R5 ;  /* 0x0000a005020085a7 */ /* 0x000ea400080010ff */
[----:B--2---:R-:W-:Y:S05]  /*a110*/  @!P0 BRA `(.L_x_154) ;  /* 0xfffffffc00f08947 */ /* 0x004fea000383ffff */
[----:B------:R-:W-:Y:S05]  /*a120*/  BRA `(.L_x_155) ;  /* 0xffffff8800d87947 */ /* 0x000fea000383ffff */
.L_x_50:
[----:B-1----:R1:W2:Y:S02]  /*a130*/  SYNCS.PHASECHK.TRANS64.TRYWAIT P1, [R2+URZ+0x90], R5 ;  /* 0x00009005020075a7 */ /* 0x0022a400080211ff */
[----:B--2---:R-:W-:Y:S05]  /*a140*/  @!P1 NANOSLEEP.SYNCS 0x989680 ;  /* 0x009896800000995d */ /* 0x004fea0003900000 */
[----:B------:R-:W2:Y:S02]  /*a150*/  @!P1 SYNCS.PHASECHK.TRANS64 P1, [R2+URZ+0x90], R5 ;  /* 0x00009005020095a7 */ /* 0x000ea400080210ff */
[----:B--2---:R-:W-:Y:S05]  /*a160*/  @!P1 BRA `(.L_x_50) ;  /* 0xfffffffc00f09947 */ /* 0x004fea000383ffff */
[----:B------:R-:W-:Y:S05]  /*a170*/  BRA `(.L_x_156) ;  /* 0xffffff8c00087947 */ /* 0x000fea000383ffff */
.L_x_53:
[----:B------:R-:W-:-:S07]  /*a180*/  MOV R0, UR4 ;  /* 0x0000000400007c02 */ /* 0x000fce0008000f00 */
.L_x_157:
[----:B-1----:R1:W2:Y:S02]  /*a190*/  SYNCS.PHASECHK.TRANS64.TRYWAIT P0, [R0+URZ+0xa0], R3 ;  /* 0x0000a003000075a7 */ /* 0x0022a400080011ff */
[----:B--2---:R-:W-:Y:S05]  /*a1a0*/  @!P0 NANOSLEEP.SYNCS 0x989680 ;  /* 0x009896800000895d */ /* 0x004fea0003900000 */
[----:B------:R-:W2:Y:S02]  /*a1b0*/  @!P0 SYNCS.PHASECHK.TRANS64 P0, [R0+URZ+0xa0], R3 ;  /* 0x0000a003000085a7 */ /* 0x000ea400080010ff */
[----:B--2---:R-:W-:Y:S05]  /*a1c0*/  @!P0 BRA `(.L_x_157) ;  /* 0xfffffffc00f08947 */ /* 0x004fea000383ffff */
[----:B------:R-:W-:Y:S05]  /*a1d0*/  BRA `(.L_x_52) ;  /* 0xffffff8c005c7947 */ /* 0x000fea000383ffff */
.L_x_62:
[----:B-1----:R-:W-:-:S04]  /*a1e0*/  MOV R0, UR5 ;  /* 0x0000000500007c02 */ /* 0x002fc80008000f00 */
[----:B------:R1:W2:Y:S03]  /*a1f0*/  SYNCS.PHASECHK.TRANS64.TRYWAIT P0, [R0+URZ+0x8], R7 ;  /* 0x00000807000075a7 */ /* 0x0002a600080011ff */
[----:B--2---:R-:W-:Y:S05]  /*a200*/  @!P0 NANOSLEEP.SYNCS 0x989680 ;  /* 0x009896800000895d */ /* 0x004fea0003900000 */
[----:B------:R-:W2:Y:S02]  /*a210*/  @!P0 SYNCS.PHASECHK.TRANS64 P0, [R0+URZ+0x8], R7 ;  /* 0x00000807000085a7 */ /* 0x000ea400080010ff */
[----:B--2---:R-:W-:Y:S05]  /*a220*/  @!P0 BRA `(.L_x_62) ;  /* 0xfffffffc00ec8947 */ /* 0x004fea000383ffff */
[----:B------:R-:W-:Y:S05]  /*a230*/  BRA `(.L_x_61) ;  /* 0xffffff9000107947 */ /* 0x000fea000383ffff */
.L_x_64:
[----:B------:R-:W-:Y:S01]  /*a240*/  BSSY B0, `(.L_x_158) ;  /* 0x0000006000007945 */ /* 0x000fe20003800000 */
[----:B------:R-:W-:-:S07]  /*a250*/  MOV R15, 0xffffffff ;  /* 0xffffffff000f7802 */ /* 0x000fce0000000f00 */
[----:B-1---5:R-:W-:Y:S05]  /*a260*/  WARPSYNC.COLLECTIVE R15, `(.L_x_159) ;  /* 0x000000000f0c7348 */ /* 0x022fea0003c00000 */
[----:B------:R-:W-:Y:S02]  /*a270*/  ELECT P6, UR79, PT ;  /* 0x00000000004f782f */ /* 0x000fe400038c0000 */
[----:B------:R-:W-:Y:S01]  /*a280*/  MOV R14, UR79 ;  /* 0x0000004f000e7c02 */ /* 0x000fe20008000f00 */
[----:B-1---5:R-:W-:Y:S10]  /*a290*/  ENDCOLLECTIVE ;  /* 0x000000000000791b */ /* 0x022ff40003800000 */
.L_x_159:
[----:B------:R-:W-:Y:S05]  /*a2a0*/  BSYNC B0 ;  /* 0x0000000000007941 */ /* 0x000fea0003800000 */
.L_x_158:
[----:B------:R-:W-:Y:S05]  /*a2b0*/  BRA `(.L_x_160) ;  /* 0xffffff9000407947 */ /* 0x000fea000383ffff */
.L_x_66:
[----:B-1----:R-:W-:-:S04]  /*a2c0*/  MOV R0, UR5 ;  /* 0x0000000500007c02 */ /* 0x002fc80008000f00 */
[----:B------:R1:W2:Y:S03]  /*a2d0*/  SYNCS.PHASECHK.TRANS64.TRYWAIT P0, [R0+URZ+0x8], R5 ;  /* 0x00000805000075a7 */ /* 0x0002a600080011ff */
[----:B--2---:R-:W-:Y:S05]  /*a2e0*/  @!P0 NANOSLEEP.SYNCS 0x989680 ;  /* 0x009896800000895d */ /* 0x004fea0003900000 */
[----:B------:R-:W2:Y:S02]  /*a2f0*/  @!P0 SYNCS.PHASECHK.TRANS64 P0, [R0+URZ+0x8], R5 ;  /* 0x00000805000085a7 */ /* 0x000ea400080010ff */
[----:B--2---:R-:W-:Y:S05]  /*a300*/  @!P0 BRA `(.L_x_66) ;  /* 0xfffffffc00ec8947 */ /* 0x004fea000383ffff */
[----:B------:R-:W-:Y:S05]  /*a310*/  BRA `(.L_x_65) ;  /* 0xffffff9000447947 */ /* 0x000fea000383ffff */
.L_x_67:
[----:B-1----:R1:W2:Y:S02]  /*a320*/  SYNCS.PHASECHK.TRANS64.TRYWAIT P0, [R0+URZ+0x90], R5 ;  /* 0x00009005000075a7 */ /* 0x0022a400080011ff */
[----:B--2---:R-:W-:Y:S05]  /*a330*/  @!P0 NANOSLEEP.SYNCS 0x989680 ;  /* 0x009896800000895d */ /* 0x004fea0003900000 */
[----:B------:R-:W2:Y:S02]  /*a340*/  @!P0 SYNCS.PHASECHK.TRANS64 P0, [R0+URZ+0x90], R5 ;  /* 0x00009005000085a7 */ /* 0x000ea400080010ff */
[----:B--2---:R-:W-:Y:S05]  /*a350*/  @!P0 BRA `(.L_x_67) ;  /* 0xfffffffc00f08947 */ /* 0x004fea000383ffff */
[----:B------:R-:W-:Y:S05]  /*a360*/  BRA `(.L_x_161) ;  /* 0xffffff9400207947 */ /* 0x000fea000383ffff */
.L_x_69:
[----:B------:R-:W-:-:S07]  /*a370*/  MOV R0, UR23 ;  /* 0x0000001700007c02 */ /* 0x000fce0008000f00 */
.L_x_162:
[----:B-1----:R1:W2:Y:S02]  /*a380*/  SYNCS.PHASECHK.TRANS64.TRYWAIT P0, [R0+URZ+0xd0], R5 ;  /* 0x0000d005000075a7 */ /* 0x0022a400080011ff */
[----:B--2---:R-:W-:Y:S05]  /*a390*/  @!P0 NANOSLEEP.SYNCS 0x989680 ;  /* 0x009896800000895d */ /* 0x004fea0003900000 */
[----:B------:R-:W2:Y:S02]  /*a3a0*/  @!P0 SYNCS.PHASECHK.TRANS64 P0, [R0+URZ+0xd0], R5 ;  /* 0x0000d005000085a7 */ /* 0x000ea400080010ff */
[----:B--2---:R-:W-:Y:S05]  /*a3b0*/  @!P0 BRA `(.L_x_162) ;  /* 0xfffffffc00f08947 */ /* 0x004fea000383ffff */
[----:B------:R-:W-:Y:S05]  /*a3c0*/  BRA `(.L_x_163) ;  /* 0xffffff94006c7947 */ /* 0x000fea000383ffff */
.L_x_72:
[----:B------:R-:W-:Y:S07]  /*a3d0*/  MOV R0, UR5 ;  /* 0x0000000500007c02 */ /* 0x000fee0008000f00 */
.L_x_164:
[----:B-1----:R1:W2:Y:S02]  /*a3e0*/  SYNCS.PHASECHK.TRANS64.TRYWAIT P0, [R0+URZ], R5 ;  /* 0x00000005000075a7 */ /* 0x0022a400080011ff */
[----:B--2---:R-:W-:Y:S05]  /*a3f0*/  @!P0 NANOSLEEP.SYNCS 0x989680 ;  /* 0x009896800000895d */ /* 0x004fea0003900000 */
[----:B------:R-:W2:Y:S02]  /*a400*/  @!P0 SYNCS.PHASECHK.TRANS64 P0, [R0+URZ], R5 ;  /* 0x00000005000085a7 */ /* 0x000ea400080010ff */
[----:B--2---:R-:W-:Y:S05]  /*a410*/  @!P0 BRA `(.L_x_164) ;  /* 0xfffffffc00f08947 */ /* 0x004fea000383ffff */
[----:B------:R-:W-:Y:S05]  /*a420*/  BRA `(.L_x_71) ;  /* 0xffffff9400807947 */ /* 0x000fea000383ffff */
.L_x_76:
[----:B-1----:R-:W-:-:S07]  /*a430*/  MOV R0, UR4 ;  /* 0x0000000400007c02 */ /* 0x002fce0008000f00 */
.L_x_165:
[----:B-1----:R1:W2:Y:S02]  /*a440*/  SYNCS.PHASECHK.TRANS64.TRYWAIT P0, [R0+URZ], R3 ;  /* 0x00000003000075a7 */ /* 0x0022a400080011ff */
[----:B--2---:R-:W-:Y:S05]  /*a450*/  @!P0 NANOSLEEP.SYNCS 0x989680 ;  /* 0x009896800000895d */ /* 0x004fea0003900000 */
[----:B------:R-:W2:Y:S02]  /*a460*/  @!P0 SYNCS.PHASECHK.TRANS64 P0, [R0+URZ], R3 ;  /* 0x00000003000085a7 */ /* 0x000ea400080010ff */
[----:B--2---:R-:W-:Y:S05]  /*a470*/  @!P0 BRA `(.L_x_165) ;  /* 0xfffffffc00f08947 */ /* 0x004fea000383ffff */
[----:B------:R-:W-:Y:S05]  /*a480*/  BRA `(.L_x_166) ;  /* 0xffffff98004c7947 */ /* 0x000fea000383ffff */
.L_x_77:
[----:B------:R-:W-:-:S07]  /*a490*/  MOV R0, UR5 ;  /* 0x0000000500007c02 */ /* 0x000fce0008000f00 */
.L_x_167:
[----:B-1----:R1:W2:Y:S02]  /*a4a0*/  SYNCS.PHASECHK.TRANS64.TRYWAIT P0, [R0+URZ], R3 ;  /* 0x00000003000075a7 */ /* 0x0022a400080011ff */
[----:B--2---:R-:W-:Y:S05]  /*a4b0*/  @!P0 NANOSLEEP.SYNCS 0x989680 ;  /* 0x009896800000895d */ /* 0x004fea0003900000 */
[----:B------:R-:W2:Y:S02]  /*a4c0*/  @!P0 SYNCS.PHASECHK.TRANS64 P0, [R0+URZ], R3 ;  /* 0x00000003000085a7 */ /* 0x000ea400080010ff */
[----:B--2---:R-:W-:Y:S05]  /*a4d0*/  @!P0 BRA `(.L_x_167) ;  /* 0xfffffffc00f08947 */ /* 0x004fea000383ffff */
[----:B------:R-:W-:Y:S05]  /*a4e0*/  BRA `(.L_x_168) ;  /* 0xffffff9800587947 */ /* 0x000fea000383ffff */
.L_x_78:
[----:B------:R-:W-:-:S07]  /*a4f0*/  MOV R0, UR5 ;  /* 0x0000000500007c02 */ /* 0x000fce0008000f00 */
.L_x_169:
[----:B-1----:R1:W2:Y:S02]  /*a500*/  SYNCS.PHASECHK.TRANS64.TRYWAIT P0, [R0+URZ], R3 ;  /* 0x00000003000075a7 */ /* 0x0022a400080011ff */
[----:B--2---:R-:W-:Y:S05]  /*a510*/  @!P0 NANOSLEEP.SYNCS 0x989680 ;  /* 0x009896800000895d */ /* 0x004fea0003900000 */
[----:B------:R-:W2:Y:S02]  /*a520*/  @!P0 SYNCS.PHASECHK.TRANS64 P0, [R0+URZ], R3 ;  /* 0x00000003000085a7 */ /* 0x000ea400080010ff */
[----:B--2---:R-:W-:Y:S05]  /*a530*/  @!P0 BRA `(.L_x_169) ;  /* 0xfffffffc00f08947 */ /* 0x004fea000383ffff */
[----:B------:R-:W-:Y:S05]  /*a540*/  BRA `(.L_x_170) ;  /* 0xffffff9800647947 */ /* 0x000fea000383ffff */
.L_x_81:
[----:B------:R-:W-:-:S07]  /*a550*/  MOV R0, UR17 ;  /* 0x0000001100007c02 */ /* 0x000fce0008000f00 */
.L_x_171:
[----:B-1----:R1:W2:Y:S02]  /*a560*/  SYNCS.PHASECHK.TRANS64.TRYWAIT P1, [R0+URZ+0x110], R3 ;  /* 0x00011003000075a7 */ /* 0x0022a400080211ff */
[----:B--2---:R-:W-:Y:S05]  /*a570*/  @!P1 NANOSLEEP.SYNCS 0x989680 ;  /* 0x009896800000995d */ /* 0x004fea0003900000 */
[----:B------:R-:W2:Y:S02]  /*a580*/  @!P1 SYNCS.PHASECHK.TRANS64 P1, [R0+URZ+0x110], R3 ;  /* 0x00011003000095a7 */ /* 0x000ea400080210ff */
[----:B--2---:R-:W-:Y:S05]  /*a590*/  @!P1 BRA `(.L_x_171) ;  /* 0xfffffffc00f09947 */ /* 0x004fea000383ffff */
[----:B------:R-:W-:Y:S05]  /*a5a0*/  BRA `(.L_x_172) ;  /* 0xffffff9800b07947 */ /* 0x000fea000383ffff */
.L_x_86:
[----:B--2---:R2:W3:Y:S02]  /*a5b0*/  SYNCS.PHASECHK.TRANS64.TRYWAIT P0, [R12+URZ+0x90], R9 ;  /* 0x000090090c0075a7 */ /* 0x0044e400080011ff */
[----:B---3--:R-:W-:Y:S05]  /*a5c0*/  @!P0 NANOSLEEP.SYNCS 0x989680 ;  /* 0x009896800000895d */ /* 0x008fea0003900000 */
[----:B------:R-:W3:Y:S02]  /*a5d0*/  @!P0 SYNCS.PHASECHK.TRANS64 P0, [R12+URZ+0x90], R9 ;  /* 0x000090090c0085a7 */ /* 0x000ee400080010ff */
[----:B---3--:R-:W-:Y:S05]  /*a5e0*/  @!P0 BRA `(.L_x_86) ;  /* 0xfffffffc00f08947 */ /* 0x008fea000383ffff */
[----:B------:R-:W-:Y:S05]  /*a5f0*/  BRA `(.L_x_173) ;  /* 0xffffff9c00e47947 */ /* 0x000fea000383ffff */
.L_x_89:
[----:B------:R-:W-:Y:S07]  /*a600*/  MOV R0, UR21 ;  /* 0x0000001500007c02 */ /* 0x000fee0008000f00 */
.L_x_174:
[----:B--2---:R2:W3:Y:S02]  /*a610*/  SYNCS.PHASECHK.TRANS64.TRYWAIT P2, [R0+URZ+0x88], R11 ;  /* 0x0000880b000075a7 */ /* 0x0044e400080411ff */
[----:B---3--:R-:W-:Y:S05]  /*a620*/  @!P2 NANOSLEEP.SYNCS 0x989680 ;  /* 0x009896800000a95d */ /* 0x008fea0003900000 */
[----:B------:R-:W3:Y:S02]  /*a630*/  @!P2 SYNCS.PHASECHK.TRANS64 P2, [R0+URZ+0x88], R11 ;  /* 0x0000880b0000a5a7 */ /* 0x000ee400080410ff */
[----:B---3--:R-:W-:Y:S05]  /*a640*/  @!P2 BRA `(.L_x_174) ;  /* 0xfffffffc00f0a947 */ /* 0x008fea000383ffff */
[----:B------:R-:W-:Y:S05]  /*a650*/  BRA `(.L_x_88) ;  /* 0xffffffa4004c7947 */ /* 0x000fea000383ffff */
.L_x_92:
[----:B--2---:R-:W-:Y:S07]  /*a660*/  MOV R0, UR21 ;  /* 0x0000001500007c02 */ /* 0x004fee0008000f00 */
.L_x_175:
[----:B--2---:R2:W3:Y:S02]  /*a670*/  SYNCS.PHASECHK.TRANS64.TRYWAIT P0, [R0+URZ+0x60], R9 ;  /* 0x00006009000075a7 */ /* 0x0044e400080011ff */
[----:B---3--:R-:W-:Y:S05]  /*a680*/  @!P0 NANOSLEEP.SYNCS 0x989680 ;  /* 0x009896800000895d */ /* 0x008fea0003900000 */
[----:B------:R-:W3:Y:S02]  /*a690*/  @!P0 SYNCS.PHASECHK.TRANS64 P0, [R0+URZ+0x60], R9 ;  /* 0x00006009000085a7 */ /* 0x000ee400080010ff */
[----:B---3--:R-:W-:Y:S05]  /*a6a0*/  @!P0 BRA `(.L_x_175) ;  /* 0xfffffffc00f08947 */ /* 0x008fea000383ffff */
[----:B------:R-:W-:Y:S05]  /*a6b0*/  BRA `(.L_x_176) ;  /* 0xffffffa400a87947 */ /* 0x000fea000383ffff */
.L_x_93:
[----:B------:R-:W-:Y:S07]  /*a6c0*/  MOV R0, UR21 ;  /* 0x0000001500007c02 */ /* 0x000fee0008000f00 */
.L_x_177:
[----:B--2---:R2:W3:Y:S02]  /*a6d0*/  SYNCS.PHASECHK.TRANS64.TRYWAIT P0, [R0+URZ+0x68], R9 ;  /* 0x00006809000075a7 */ /* 0x0044e400080011ff */
[----:B---3--:R-:W-:Y:S05]  /*a6e0*/  @!P0 NANOSLEEP.SYNCS 0x989680 ;  /* 0x009896800000895d */ /* 0x008fea0003900000 */
[----:B------:R-:W3:Y:S02]  /*a6f0*/  @!P0 SYNCS.PHASECHK.TRANS64 P0, [R0+URZ+0x68], R9 ;  /* 0x00006809000085a7 */ /* 0x000ee400080010ff */
[----:B---3--:R-:W-:Y:S05]  /*a700*/  @!P0 BRA `(.L_x_177) ;  /* 0xfffffffc00f08947 */ /* 0x008fea000383ffff */
[----:B------:R-:W-:Y:S05]  /*a710*/  BRA `(.L_x_178) ;  /* 0xffffffa800007947 */ /* 0x000fea000383ffff */
.L_x_94:
[----:B------:R-:W-:Y:S07]  /*a720*/  MOV R0, UR21 ;  /* 0x0000001500007c02 */ /* 0x000fee0008000f00 */
.L_x_179:
[----:B--2---:R2:W3:Y:S02]  /*a730*/  SYNCS.PHASECHK.TRANS64.TRYWAIT P0, [R0+URZ+0x70], R9 ;  /* 0x00007009000075a7 */ /* 0x0044e400080011ff */
[----:B---3--:R-:W-:Y:S05]  /*a740*/  @!P0 NANOSLEEP.SYNCS 0x989680 ;  /* 0x009896800000895d */ /* 0x008fea0003900000 */
[----:B------:R-:W3:Y:S02]  /*a750*/  @!P0 SYNCS.PHASECHK.TRANS64 P0, [R0+URZ+0x70], R9 ;  /* 0x00007009000085a7 */ /* 0x000ee400080010ff */
[----:B---3--:R-:W-:Y:S05]  /*a760*/  @!P0 BRA `(.L_x_179) ;  /* 0xfffffffc00f08947 */ /* 0x008fea000383ffff */
[----:B------:R-:W-:Y:S05]  /*a770*/  BRA `(.L_x_180) ;  /* 0xffffffa8005c7947 */ /* 0x000fea000383ffff */
.L_x_95:
[----:B------:R-:W-:Y:S07]  /*a780*/  MOV R0, UR21 ;  /* 0x0000001500007c02 */ /* 0x000fee0008000f00 */
.L_x_181:
[----:B--2---:R2:W3:Y:S02]  /*a790*/  SYNCS.PHASECHK.TRANS64.TRYWAIT P0, [R0+URZ+0x78], R9 ;  /* 0x00007809000075a7 */ /* 0x0044e400080011ff */
[----:B---3--:R-:W-:Y:S05]  /*a7a0*/  @!P0 NANOSLEEP.SYNCS 0x989680 ;  /* 0x009896800000895d */ /* 0x008fea0003900000 */
[----:B------:R-:W3:Y:S02]  /*a7b0*/  @!P0 SYNCS.PHASECHK.TRANS64 P0, [R0+URZ+0x78], R9 ;  /* 0x00007809000085a7 */ /* 0x000ee400080010ff */
[----:B---3--:R-:W-:Y:S05]  /*a7c0*/  @!P0 BRA `(.L_x_181) ;  /* 0xfffffffc00f08947 */ /* 0x008fea000383ffff */
[----:B------:R-:W-:Y:S05]  /*a7d0*/  BRA `(.L_x_182) ;  /* 0xffffffa800b87947 */ /* 0x000fea000383ffff */
.L_x_97:
[----:B------:R-:W-:-:S07]  /*a7e0*/  MOV R0, UR21 ;  /* 0x0000001500007c02 */ /* 0x000fce0008000f00 */
.L_x_183:
[----:B--2---:R2:W4:Y:S02]  /*a7f0*/  SYNCS.PHASECHK.TRANS64.TRYWAIT P0, [R0+URZ+0x60], R3 ;  /* 0x00006003000075a7 */ /* 0x00452400080011ff */
[----:B----4-:R-:W-:Y:S05]  /*a800*/  @!P0 NANOSLEEP.SYNCS 0x989680 ;  /* 0x009896800000895d */ /* 0x010fea0003900000 */
[----:B------:R-:W4:Y:S02]  /*a810*/  @!P0 SYNCS.PHASECHK.TRANS64 P0, [R0+URZ+0x60], R3 ;  /* 0x00006003000085a7 */ /* 0x000f2400080010ff */
[----:B----4-:R-:W-:Y:S05]  /*a820*/  @!P0 BRA `(.L_x_183) ;  /* 0xfffffffc00f08947 */ /* 0x010fea000383ffff */
[----:B------:R-:W-:Y:S05]  /*a830*/  BRA `(.L_x_184) ;  /* 0xffffffac00447947 */ /* 0x000fea000383ffff */
.L_x_98:
[----:B--2---:R-:W-:-:S07]  /*a840*/  MOV R0, UR21 ;  /* 0x0000001500007c02 */ /* 0x004fce0008000f00 */
.L_x_185:
[----:B--2---:R2:W4:Y:S02]  /*a850*/  SYNCS.PHASECHK.TRANS64.TRYWAIT P0, [R0+URZ+0x68], R3 ;  /* 0x00006803000075a7 */ /* 0x00452400080011ff */
[----:B----4-:R-:W-:Y:S05]  /*a860*/  @!P0 NANOSLEEP.SYNCS 0x989680 ;  /* 0x009896800000895d */ /* 0x010fea0003900000 */
[----:B------:R-:W4:Y:S02]  /*a870*/  @!P0 SYNCS.PHASECHK.TRANS64 P0, [R0+URZ+0x68], R3 ;  /* 0x00006803000085a7 */ /* 0x000f2400080010ff */
[----:B----4-:R-:W-:Y:S05]  /*a880*/  @!P0 BRA `(.L_x_185) ;  /* 0xfffffffc00f08947 */ /* 0x010fea000383ffff */
[----:B------:R-:W-:Y:S05]  /*a890*/  BRA `(.L_x_186) ;  /* 0xffffffac00347947 */ /* 0x000fea000383ffff */
.L_x_99:
[----:B--2---:R-:W-:-:S07]  /*a8a0*/  MOV R0, UR21 ;  /* 0x0000001500007c02 */ /* 0x004fce0008000f00 */
.L_x_187:
[----:B--2---:R2:W4:Y:S02]  /*a8b0*/  SYNCS.PHASECHK.TRANS64.TRYWAIT P0, [R0+URZ+0x70], R3 ;  /* 0x00007003000075a7 */ /* 0x00452400080011ff */
[----:B----4-:R-:W-:Y:S05]  /*a8c0*/  @!P0 NANOSLEEP.SYNCS 0x989680 ;  /* 0x009896800000895d */ /* 0x010fea0003900000 */
[----:B------:R-:W4:Y:S02]  /*a8d0*/  @!P0 SYNCS.PHASECHK.TRANS64 P0, [R0+URZ+0x70], R3 ;  /* 0x00007003000085a7 */ /* 0x000f2400080010ff */
[----:B----4-:R-:W-:Y:S05]  /*a8e0*/  @!P0 BRA `(.L_x_187) ;  /* 0xfffffffc00f08947 */ /* 0x010fea000383ffff */
[----:B------:R-:W-:Y:S05]  /*a8f0*/  BRA `(.L_x_188) ;  /* 0xffffffac00247947 */ /* 0x000fea000383ffff */
.L_x_101:
[----:B-1----:R1:W2:Y:S02]  /*a900*/  SYNCS.PHASECHK.TRANS64.TRYWAIT P0, [R3+URZ+0x90], R0 ;  /* 0x00009000030075a7 */ /* 0x0022a400080011ff */
[----:B--2---:R-:W-:Y:S05]  /*a910*/  @!P0 NANOSLEEP.SYNCS 0x989680 ;  /* 0x009896800000895d */ /* 0x004fea0003900000 */
[----:B------:R-:W2:Y:S02]  /*a920*/  @!P0 SYNCS.PHASECHK.TRANS64 P0, [R3+URZ+0x90], R0 ;  /* 0x00009000030085a7 */ /* 0x000ea400080010ff */
[----:B--2---:R-:W-:Y:S05]  /*a930*/  @!P0 BRA `(.L_x_101) ;  /* 0xfffffffc00f08947 */ /* 0x004fea000383ffff */
[----:B------:R-:W-:Y:S05]  /*a940*/  BRA `(.L_x_189) ;  /* 0xffffffac00e87947 */ /* 0x000fea000383ffff */
.L_x_112:
[----:B--2---:R2:W1:Y:S02]  /*a950*/  SYNCS.PHASECHK.TRANS64.TRYWAIT P1, [R5+URZ+0x40], R2 ;  /* 0x00004002050075a7 */ /* 0x00446400080211ff */
[----:B-1----:R-:W-:Y:S05]  /*a960*/  @!P1 NANOSLEEP.SYNCS 0x989680 ;  /* 0x009896800000995d */ /* 0x002fea0003900000 */
[----:B------:R-:W1:Y:S02]  /*a970*/  @!P1 SYNCS.PHASECHK.TRANS64 P1, [R5+URZ+0x40], R2 ;  /* 0x00004002050095a7 */ /* 0x000e6400080210ff */
[----:B-1----:R-:W-:Y:S05]  /*a980*/  @!P1 BRA `(.L_x_112) ;  /* 0xfffffffc00f09947 */ /* 0x002fea000383ffff */
[----:B------:R-:W-:Y:S05]  /*a990*/  BRA `(.L_x_111) ;  /* 0xffffffbc005c7947 */ /* 0x000fea000383ffff */
.L_x_114:
[----:B-1----:R1:W4:Y:S02]  /*a9a0*/  SYNCS.PHASECHK.TRANS64.TRYWAIT P0, [R90+URZ+0xb0], R7 ;  /* 0x0000b0075a0075a7 */ /* 0x00232400080011ff */
[----:B----4-:R-:W-:Y:S05]  /*a9b0*/  @!P0 NANOSLEEP.SYNCS 0x989680 ;  /* 0x009896800000895d */ /* 0x010fea0003900000 */
[----:B------:R-:W4:Y:S02]  /*a9c0*/  @!P0 SYNCS.PHASECHK.TRANS64 P0, [R90+URZ+0xb0], R7 ;  /* 0x0000b0075a0085a7 */ /* 0x000f2400080010ff */
[----:B----4-:R-:W-:Y:S05]  /*a9d0*/  @!P0 BRA `(.L_x_114) ;  /* 0xfffffffc00f08947 */ /* 0x010fea000383ffff */
[----:B------:R-:W-:Y:S05]  /*a9e0*/  BRA `(.L_x_113) ;  /* 0xffffffbc00ac7947 */ /* 0x000fea000383ffff */
.L_x_122:
[----:B---3--:R3:W4:Y:S02]  /*a9f0*/  SYNCS.PHASECHK.TRANS64.TRYWAIT P0, [R103+URZ+0x40], R4 ;  /* 0x00004004670075a7 */ /* 0x00872400080011ff */
[----:B----4-:R-:W-:Y:S05]  /*aa00*/  @!P0 NANOSLEEP.SYNCS 0x989680 ;  /* 0x009896800000895d */ /* 0x010fea0003900000 */
[----:B------:R-:W4:Y:S02]  /*aa10*/  @!P0 SYNCS.PHASECHK.TRANS64 P0, [R103+URZ+0x40], R4 ;  /* 0x00004004670085a7 */ /* 0x000f2400080010ff */
[----:B----4-:R-:W-:Y:S05]  /*aa20*/  @!P0 BRA `(.L_x_122) ;  /* 0xfffffffc00f08947 */ /* 0x010fea000383ffff */
[----:B------:R-:W-:Y:S05]  /*aa30*/  BRA `(.L_x_121) ;  /* 0xffffffc800b47947 */ /* 0x000fea000383ffff */
.L_x_130:
[----:B---3--:R3:W4:Y:S02]  /*aa40*/  SYNCS.PHASECHK.TRANS64.TRYWAIT P0, [R103+URZ+0x40], R4 ;  /* 0x00004004670075a7 */ /* 0x00872400080011ff */
[----:B----4-:R-:W-:Y:S05]  /*aa50*/  @!P0 NANOSLEEP.SYNCS 0x989680 ;  /* 0x009896800000895d */ /* 0x010fea0003900000 */
[----:B------:R-:W4:Y:S02]  /*aa60*/  @!P0 SYNCS.PHASECHK.TRANS64 P0, [R103+URZ+0x40], R4 ;  /* 0x00004004670085a7 */ /* 0x000f2400080010ff */
[----:B----4-:R-:W-:Y:S05]  /*aa70*/  @!P0 BRA `(.L_x_130) ;  /* 0xfffffffc00f08947 */ /* 0x010fea000383ffff */
[----:B------:R-:W-:Y:S05]  /*aa80*/  BRA `(.L_x_129) ;  /* 0xffffffd800047947 */ /* 0x000fea000383ffff */
.L_x_138:
[----:B---3--:R3:W4:Y:S02]  /*aa90*/  SYNCS.PHASECHK.TRANS64.TRYWAIT P0, [R102+URZ+0x40], R3 ;  /* 0x00004003660075a7 */ /* 0x00872400080011ff */
[----:B----4-:R-:W-:Y:S05]  /*aaa0*/  @!P0 NANOSLEEP.SYNCS 0x989680 ;  /* 0x009896800000895d */ /* 0x010fea0003900000 */
[----:B------:R-:W4:Y:S02]  /*aab0*/  @!P0 SYNCS.PHASECHK.TRANS64 P0, [R102+URZ+0x40], R3 ;  /* 0x00004003660085a7 */ /* 0x000f2400080010ff */
[----:B----4-:R-:W-:Y:S05]  /*aac0*/  @!P0 BRA `(.L_x_138) ;  /* 0xfffffffc00f08947 */ /* 0x010fea000383ffff */
[----:B------:R-:W-:Y:S05]  /*aad0*/  BRA `(.L_x_137) ;  /* 0xffffffe4005c7947 */ /* 0x000fea000383ffff */
        .weak           $__internal_0_$__cuda_sm10x_tcgen05_guardrail_trap_col_being_dealloced_not_returned_by_alloc
        .type           $__internal_0_$__cuda_sm10x_tcgen05_guardrail_trap_col_being_dealloced_not_returned_by_alloc,@function
        .size           $__internal_0_$__cuda_sm10x_tcgen05_guardrail_trap_col_being_dealloced_not_returned_by_alloc,($__internal_1_$__cuda_sm10x_tcgen05_guardrail_trap_phase_invalid_during_alloc - $__internal_0_$__cuda_sm10x_tcgen05_guardrail_trap_col_being_dealloced_not_returned_by_alloc)
$__internal_0_$__cuda_sm10x_tcgen05_guardrail_trap_col_being_dealloced_not_returned_by_alloc:
[----:B------:R-:W-:Y:S05]  /*aae0*/  BPT.TRAP 0x1 ;  /* 0x000000040000795c */ /* 0x000fea0000300000 */
[----:B------:R-:W-:-:S04]  /*aaf0*/  HFMA2 R3, -RZ, RZ, 0, 0 ;  /* 0x00000000ff037431 */ /* 0x000fc800000001ff */
[----:B------:R-:W-:Y:S05]  /*ab00*/  RET.REL.NODEC R2 `(_ZN7cutlass13device_kernelINS_4gemm6kernel13GemmUniversalIN4cute5tupleIJiiiiEEENS1_10collective13CollectiveMmaINS1_35MainloopSm100TmaUmmaWarpSpecializedILi4ELi2ELi4ENS5_IJNS4_1CILi2EEESB_NSA_ILi1EEEEEEEENS5_IJNSA_ILi128EEENSA_ILi256EEENSA_ILi64EEEEEENS_12float_e4m3_tENS5_IJlSC_lEEESJ_SK_NS4_8TiledMMAINS4_8MMA_AtomIJNS4_10MMA_TraitsINS4_25SM100_MMA_F8F6F4_2x1SM_SSEJSJ_SJ_fSF_SG_NS4_17integral_constantINS4_4UMMA5MajorELSR_0EEESS_NSP_INSQ_7ScaleInELST_0EEESU_EEEEEENS4_6LayoutINS5_IJSC_SC_SC_EEENS5_IJNSA_ILi0EEESZ_SZ_EEEEENS5_IJNS4_10UnderscoreES12_S12_EEEEENS4_28SM100_TMA_2SM_LOAD_MULTICASTENS4_14ComposedLayoutINS4_7SwizzleILi2ELi4ELi3EEENS4_18smem_ptr_flag_bitsILi8EEENSX_INS5_IJNSA_ILi8EEESH_EEENS5_IJSH_SC_EEEEEEEvNS4_8identityENS4_18SM100_TMA_2SM_LOADES1F_vS1G_EENS_8epilogue10collective18CollectiveEpilogueINS1J_23Sm100TmaWarpSpecializedILi4ELi2ELi32ELb0ELb0EEEJNS5_IJSH_SG_SH_EEENS5_IJNSX_ISH_SC_EENSX_INS5_IJNSA_ILi32EEESB_EEENS5_IJSC_SF_EEEEEEEESJ_SK_SJ_SK_NS1J_6fusion15FusionCallbacksIS1N_NS1V_17LinearCombinationISJ_fSJ_fLNS_15FloatRoundStyleE2EEES1O_S1U_JEEENS4_5SM1004TMEM4LOAD26SM100_TMEM_LOAD_32dp32b32xENS4_13SM90_TMA_LOADENS16_INS17_ILi1ELi4ELi3EEES1A_NSX_INS5_IJS1B_S1Q_EEENS5_IJS1Q_SC_EEEEEEENS4_39AutoVectorizingCopyWithAssumedAlignmentILi128EEENS4_14SM90_TMA_STOREES2A_S2C_S2C_EEEvvEEEEvNT_6ParamsE) ;  /* 0xffffff54023c7950 */ /* 0x000fea0003c3ffff */
        .weak           $__internal_1_$__cuda_sm10x_tcgen05_guardrail_trap_phase_invalid_during_alloc
        .type           $__internal_1_$__cuda_sm10x_tcgen05_guardrail_trap_phase_invalid_during_alloc,@function
        .size           $__internal_1_$__cuda_sm10x_tcgen05_guardrail_trap_phase_invalid_during_alloc,($__internal_2_$__cuda_sm10x_tcgen05_guardrail_trap_unallocated_columns_being_dealloced - $__internal_1_$__cuda_sm10x_tcgen05_guardrail_trap_phase_invalid_during_alloc)
$__internal_1_$__cuda_sm10x_tcgen05_guardrail_trap_phase_invalid_during_alloc:
[----:B------:R-:W-:Y:S05]  /*ab10*/  BPT.TRAP 0x1 ;  /* 0x000000040000795c */ /* 0x000fea0000300000 */
[----:B------:R-:W-:-:S04]  /*ab20*/  MOV R5, 0x0 ;  /* 0x0000000000057802 */ /* 0x000fc80000000f00 */
[----:B------:R-:W-:Y:S05]  /*ab30*/  RET.REL.NODEC R4 `(_ZN7cutlass13device_kernelINS_4gemm6kernel13GemmUniversalIN4cute5tupleIJiiiiEEENS1_10collective13CollectiveMmaINS1_35MainloopSm100TmaUmmaWarpSpecializedILi4ELi2ELi4ENS5_IJNS4_1CILi2EEESB_NSA_ILi1EEEEEEEENS5_IJNSA_ILi128EEENSA_ILi256EEENSA_ILi64EEEEEENS_12float_e4m3_tENS5_IJlSC_lEEESJ_SK_NS4_8TiledMMAINS4_8MMA_AtomIJNS4_10MMA_TraitsINS4_25SM100_MMA_F8F6F4_2x1SM_SSEJSJ_SJ_fSF_SG_NS4_17integral_constantINS4_4UMMA5MajorELSR_0EEESS_NSP_INSQ_7ScaleInELST_0EEESU_EEEEEENS4_6LayoutINS5_IJSC_SC_SC_EEENS5_IJNSA_ILi0EEESZ_SZ_EEEEENS5_IJNS4_10UnderscoreES12_S12_EEEEENS4_28SM100_TMA_2SM_LOAD_MULTICASTENS4_14ComposedLayoutINS4_7SwizzleILi2ELi4ELi3EEENS4_18smem_ptr_flag_bitsILi8EEENSX_INS5_IJNSA_ILi8EEESH_EEENS5_IJSH_SC_EEEEEEEvNS4_8identityENS4_18SM100_TMA_2SM_LOADES1F_vS1G_EENS_8epilogue10collective18CollectiveEpilogueINS1J_23Sm100TmaWarpSpecializedILi4ELi2ELi32ELb0ELb0EEEJNS5_IJSH_SG_SH_EEENS5_IJNSX_ISH_SC_EENSX_INS5_IJNSA_ILi32EEESB_EEENS5_IJSC_SF_EEEEEEEESJ_SK_SJ_SK_NS1J_6fusion15FusionCallbacksIS1N_NS1V_17LinearCombinationISJ_fSJ_fLNS_15FloatRoundStyleE2EEES1O_S1U_JEEENS4_5SM1004TMEM4LOAD26SM100_TMEM_LOAD_32dp32b32xENS4_13SM90_TMA_LOADENS16_INS17_ILi1ELi4ELi3EEES1A_NSX_INS5_IJS1B_S1Q_EEENS5_IJS1Q_SC_EEEEEEENS4_39AutoVectorizingCopyWithAssumedAlignmentILi128EEENS4_14SM90_TMA_STOREES2A_S2C_S2C_EEEvvEEEEvNT_6ParamsE) ;  /* 0xffffff5404307950 */ /* 0x000fea0003c3ffff */
        .weak           $__internal_2_$__cuda_sm10x_tcgen05_guardrail_trap_unallocated_columns_being_dealloced
        .type           $__internal_2_$__cuda_sm10x_tcgen05_guardrail_trap_unallocated_columns_being_dealloced,@function
        .size           $__internal_2_$__cuda_sm10x_tcgen05_guardrail_trap_unallocated_columns_being_dealloced,(.L_x_191 - $__internal_2_$__cuda_sm10x_tcgen05_guardrail_trap_unallocated_columns_being_dealloced)
$__internal_2_$__cuda_sm10x_tcgen05_guardrail_trap_unallocated_columns_being_dealloced:
[----:B------:R-:W-:Y:S05]  /*ab40*/  BPT.TRAP 0x1 ;  /* 0x000000040000795c */ /* 0x000fea0000300000 */
[----:B------:R-:W-:-:S04]  /*ab50*/  HFMA2 R3, -RZ, RZ, 0, 0 ;  /* 0x00000000ff037431 */ /* 0x000fc800000001ff */
[----:B------:R-:W-:Y:S05]  /*ab60*/  RET.REL.NODEC R2 `(_ZN7cutlass13device_kernelINS_4gemm6kernel13GemmUniversalIN4cute5tupleIJiiiiEEENS1_10collective13CollectiveMmaINS1_35MainloopSm100TmaUmmaWarpSpecializedILi4ELi2ELi4ENS5_IJNS4_1CILi2EEESB_NSA_ILi1EEEEEEEENS5_IJNSA_ILi128EEENSA_ILi256EEENSA_ILi64EEEEEENS_12float_e4m3_tENS5_IJlSC_lEEESJ_SK_NS4_8TiledMMAINS4_8MMA_AtomIJNS4_10MMA_TraitsINS4_25SM100_MMA_F8F6F4_2x1SM_SSEJSJ_SJ_fSF_SG_NS4_17integral_constantINS4_4UMMA5MajorELSR_0EEESS_NSP_INSQ_7ScaleInELST_0EEESU_EEEEEENS4_6LayoutINS5_IJSC_SC_SC_EEENS5_IJNSA_ILi0EEESZ_SZ_EEEEENS5_IJNS4_10UnderscoreES12_S12_EEEEENS4_28SM100_TMA_2SM_LOAD_MULTICASTENS4_14ComposedLayoutINS4_7SwizzleILi2ELi4ELi3EEENS4_18smem_ptr_flag_bitsILi8EEENSX_INS5_IJNSA_ILi8EEESH_EEENS5_IJSH_SC_EEEEEEEvNS4_8identityENS4_18SM100_TMA_2SM_LOADES1F_vS1G_EENS_8epilogue10collective18CollectiveEpilogueINS1J_23Sm100TmaWarpSpecializedILi4ELi2ELi32ELb0ELb0EEEJNS5_IJSH_SG_SH_EEENS5_IJNSX_ISH_SC_EENSX_INS5_IJNSA_ILi32EEESB_EEENS5_IJSC_SF_EEEEEEEESJ_SK_SJ_SK_NS1J_6fusion15FusionCallbacksIS1N_NS1V_17LinearCombinationISJ_fSJ_fLNS_15FloatRoundStyleE2EEES1O_S1U_JEEENS4_5SM1004TMEM4LOAD26SM100_TMEM_LOAD_32dp32b32xENS4_13SM90_TMA_LOADENS16_INS17_ILi1ELi4ELi3EEES1A_NSX_INS5_IJS1B_S1Q_EEENS5_IJS1Q_SC_EEEEEEENS4_39AutoVectorizingCopyWithAssumedAlignmentILi128EEENS4_14SM90_TMA_STOREES2A_S2C_S2C_EEEvvEEEEvNT_6ParamsE) ;  /* 0xffffff5402247950 */ /* 0x000fea0003c3ffff */
.L_x_190:
[----:B------:R-:W-:-:S00]  /*ab70*/  BRA `(.L_x_190) ;  /* 0xfffffffc00fc7947 */ /* 0x000fc0000383ffff */
[----:B------:R-:W-:-:S00]  /*ab80*/  NOP ;  /* 0x0000000000007918 */ /* 0x000fc00000000000 */
[----:B------:R-:W-:-:S00]  /*ab90*/  NOP ;  /* 0x0000000000007918 */ /* 0x000fc00000000000 */
[----:B------:R-:W-:-:S00]  /*aba0*/  NOP ;  /* 0x0000000000007918 */ /* 0x000fc00000000000 */
[----:B------:R-:W-:-:S00]  /*abb0*/  NOP ;  /* 0x0000000000007918 */ /* 0x000fc00000000000 */
[----:B------:R-:W-:-:S00]  /*abc0*/  NOP ;  /* 0x0000000000007918 */ /* 0x000fc00000000000 */
[----:B------:R-:W-:-:S00]  /*abd0*/  NOP ;  /* 0x0000000000007918 */ /* 0x000fc00000000000 */
[----:B------:R-:W-:-:S00]  /*abe0*/  NOP ;  /* 0x0000000000007918 */ /* 0x000fc00000000000 */
[----:B------:R-:W-:-:S00]  /*abf0*/  NOP ;  /* 0x0000000000007918 */ /* 0x000fc00000000000 */
.L_x_191:


//--------------------- .nv.global.init           --------------------------
	.section	.nv.global.init,"aw",@progbits
.nv.global.init:
	.type		$str$27,@object
	.size		$str$27,($str$28 - $str$27)
$str$27:
        /*0000*/ 	.byte	0x28, 0x61, 0x64, 0x64, 0x72, 0x65, 0x73, 0x73, 0x20, 0x26, 0x20, 0x6d, 0x61, 0x73, 0x6b, 0x29
        /*0010*/ 	.byte	0x20, 0x3d, 0x3d, 0x20, 0x30, 0x00
	.type		$str$28,@object
	.size		$str$28,($str$26 - $str$28)
$str$28:
        /*0016*/ 	.byte	0x2f, 0x74, 0x6d, 0x70, 0x2f, 0x63, 0x75, 0x74, 0x6c, 0x61, 0x73, 0x73, 0x5f, 0x73, 0x77, 0x65
        /*0026*/ 	.byte	0x65, 0x70, 0x5f, 0x73, 0x72, 0x63, 0x2f, 0x69, 0x6e, 0x63, 0x6c, 0x75, 0x64, 0x65, 0x2f, 0x63
        /*0036*/ 	.byte	0x75, 0x74, 0x65, 0x2f, 0x70, 0x6f, 0x69, 0x6e, 0x74, 0x65, 0x72, 0x5f, 0x66, 0x6c, 0x61, 0x67
        /*0046*/ 	.byte	0x67, 0x65, 0x64, 0x2e, 0x68, 0x70, 0x70, 0x00
	.type		$str$26,@object
	.size		$str$26,($str$25 - $str$26)
$str$26:
        /*004e*/ 	.byte	0x2f, 0x74, 0x6d, 0x70, 0x2f, 0x63, 0x75, 0x74, 0x6c, 0x61, 0x73, 0x73, 0x5f, 0x73, 0x77, 0x65
        /*005e*/ 	.byte	0x65, 0x70, 0x5f, 0x73, 0x72, 0x63, 0x2f, 0x69, 0x6e, 0x63, 0x6c, 0x75, 0x64, 0x65, 0x2f, 0x63
        /*006e*/ 	.byte	0x75, 0x74, 0x65, 0x2f, 0x61, 0x74, 0x6f, 0x6d, 0x2f, 0x63, 0x6f, 0x70, 0x79, 0x5f, 0x74, 0x72
        /*007e*/ 	.byte	0x61, 0x69, 0x74, 0x73, 0x5f, 0x73, 0x6d, 0x31, 0x30, 0x30, 0x2e, 0x68, 0x70, 0x70, 0x00
	.type		$str$25,@object
	.size		$str$25,(__unnamed_1 - $str$25)
$str$25:
        /*008d*/ 	.byte	0x28, 0x28, 0x75, 0x69, 0x6e, 0x74, 0x33, 0x32, 0x5f, 0x74, 0x28, 0x74, 0x68, 0x72, 0x65, 0x61
        /*009d*/ 	.byte	0x64, 0x49, 0x64, 0x78, 0x2e, 0x78, 0x29, 0x20, 0x2f, 0x20, 0x33, 0x32, 0x29, 0x20, 0x25, 0x20
        /*00ad*/ 	.byte	0x34, 0x29, 0x20, 0x3d, 0x3d, 0x20, 0x28, 0x28, 0x28, 0x74, 0x6d, 0x65, 0x6d, 0x5f, 0x61, 0x64
        /*00bd*/ 	.byte	0x64, 0x72, 0x20, 0x3e, 0x3e, 0x20, 0x31, 0x36, 0x29, 0x20, 0x2f, 0x20, 0x33, 0x32, 0x29, 0x20
        /*00cd*/ 	.byte	0x25, 0x20, 0x34, 0x29, 0x00
	.type		__unnamed_1,@object
	.size		__unnamed_1,(__unnamed_2 - __unnamed_1)
__unnamed_1:
        /*00d2*/ 	.byte	0x61, 0x75, 0x74, 0x6f, 0x20, 0x63, 0x75, 0x74, 0x65, 0x3a, 0x3a, 0x61, 0x73, 0x5f, 0x70, 0x6f
        /* <DEDUP_REMOVED lines=24> */
        /*0262*/ 	.byte	0x3a, 0x3a, 0x43, 0x3c, 0x34, 0x30, 0x39, 0x36, 0x3e, 0x3e, 0x3e, 0x3e, 0x5d, 0x00
	.type		__unnamed_2,@object
	.size		__unnamed_2,(__unnamed_3 - __unnamed_2)
__unnamed_2:
        /* <DEDUP_REMOVED lines=26> */
	.type		__unnamed_3,@object
	.size		__unnamed_3,(.L_3 - __unnamed_3)
__unnamed_3:
        /* <DEDUP_REMOVED lines=40> */
        /*068e*/ 	.byte	0x74, 0x65, 0x3a, 0x3a, 0x43, 0x3c, 0x30, 0x3e, 0x3e, 0x3e, 0x3e, 0x5d, 0x00
.L_3:


//--------------------- .nv.shared._ZN7cutlass13device_kernelINS_4gemm6kernel13GemmUniversalIN4cute5tupleIJiiiiEEENS1_10collective13CollectiveMmaINS1_35MainloopSm100TmaUmmaWarpSpecializedILi4ELi2ELi4ENS5_IJNS4_1CILi2EEESB_NSA_ILi1EEEEEEEENS5_IJNSA_ILi128EEENSA_ILi256EEENSA_ILi64EEEEEENS_12float_e4m3_tENS5_IJlSC_lEEESJ_SK_NS4_8TiledMMAINS4_8MMA_AtomIJNS4_10MMA_TraitsINS4_25SM100_MMA_F8F6F4_2x1SM_SSEJSJ_SJ_fSF_SG_NS4_17integral_constantINS4_4UMMA5MajorELSR_0EEESS_NSP_INSQ_7ScaleInELST_0EEESU_EEEEEENS4_6LayoutINS5_IJSC_SC_SC_EEENS5_IJNSA_ILi0EEESZ_SZ_EEEEENS5_IJNS4_10UnderscoreES12_S12_EEEEENS4_28SM100_TMA_2SM_LOAD_MULTICASTENS4_14ComposedLayoutINS4_7SwizzleILi2ELi4ELi3EEENS4_18smem_ptr_flag_bitsILi8EEENSX_INS5_IJNSA_ILi8EEESH_EEENS5_IJSH_SC_EEEEEEEvNS4_8identityENS4_18SM100_TMA_2SM_LOADES1F_vS1G_EENS_8epilogue10collective18CollectiveEpilogueINS1J_23Sm100TmaWarpSpecializedILi4ELi2ELi32ELb0ELb0EEEJNS5_IJSH_SG_SH_EEENS5_IJNSX_ISH_SC_EENSX_INS5_IJNSA_ILi32EEESB_EEENS5_IJSC_SF_EEEEEEEESJ_SK_SJ_SK_NS1J_6fusion15FusionCallbacksIS1N_NS1V_17LinearCombinationISJ_fSJ_fLNS_15FloatRoundStyleE2EEES1O_S1U_JEEENS4_5SM1004TMEM4LOAD26SM100_TMEM_LOAD_32dp32b32xENS4_13SM90_TMA_LOADENS16_INS17_ILi1ELi4ELi3EEES1A_NSX_INS5_IJS1B_S1Q_EEENS5_IJS1Q_SC_EEEEEEENS4_39AutoVectorizingCopyWithAssumedAlignmentILi128EEENS4_14SM90_TMA_STOREES2A_S2C_S2C_EEEvvEEEEvNT_6ParamsE --------------------------
	.section	.nv.shared._ZN7cutlass13device_kernelINS_4gemm6kernel13GemmUniversalIN4cute5tupleIJiiiiEEENS1_10collective13CollectiveMmaINS1_35MainloopSm100TmaUmmaWarpSpecializedILi4ELi2ELi4ENS5_IJNS4_1CILi2EEESB_NSA_ILi1EEEEEEEENS5_IJNSA_ILi128EEENSA_ILi256EEENSA_ILi64EEEEEENS_12float_e4m3_tENS5_IJlSC_lEEESJ_SK_NS4_8TiledMMAINS4_8MMA_AtomIJNS4_10MMA_TraitsINS4_25SM100_MMA_F8F6F4_2x1SM_SSEJSJ_SJ_fSF_SG_NS4_17integral_constantINS4_4UMMA5MajorELSR_0EEESS_NSP_INSQ_7ScaleInELST_0EEESU_EEEEEENS4_6LayoutINS5_IJSC_SC_SC_EEENS5_IJNSA_ILi0EEESZ_SZ_EEEEENS5_IJNS4_10UnderscoreES12_S12_EEEEENS4_28SM100_TMA_2SM_LOAD_MULTICASTENS4_14ComposedLayoutINS4_7SwizzleILi2ELi4ELi3EEENS4_18smem_ptr_flag_bitsILi8EEENSX_INS5_IJNSA_ILi8EEESH_EEENS5_IJSH_SC_EEEEEEEvNS4_8identityENS4_18SM100_TMA_2SM_LOADES1F_vS1G_EENS_8epilogue10collective18CollectiveEpilogueINS1J_23Sm100TmaWarpSpecializedILi4ELi2ELi32ELb0ELb0EEEJNS5_IJSH_SG_SH_EEENS5_IJNSX_ISH_SC_EENSX_INS5_IJNSA_ILi32EEESB_EEENS5_IJSC_SF_EEEEEEEESJ_SK_SJ_SK_NS1J_6fusion15FusionCallbacksIS1N_NS1V_17LinearCombinationISJ_fSJ_fLNS_15FloatRoundStyleE2EEES1O_S1U_JEEENS4_5SM1004TMEM4LOAD26SM100_TMEM_LOAD_32dp32b32xENS4_13SM90_TMA_LOADENS16_INS17_ILi1ELi4ELi3EEES1A_NSX_INS5_IJS1B_S1Q_EEENS5_IJS1Q_SC_EEEEEEENS4_39AutoVectorizingCopyWithAssumedAlignmentILi128EEENS4_14SM90_TMA_STOREES2A_S2C_S2C_EEEvvEEEEvNT_6ParamsE,"aw",@nobits
	.sectionflags	@""
	.align	16
	.zero		1024


//--------------------- .nv.shared.reserved.0     --------------------------
	.section	.nv.shared.reserved.0,"aw",@nobits
	.weak		__nv_reservedSMEM_offset_0_alias
	.size		__nv_reservedSMEM_offset_0_alias, 0, 64
	.other		__nv_reservedSMEM_offset_0_alias,@"STO_CUDA_RESERVED_SHARED STV_DEFAULT"
__nv_reservedSMEM_offset_0_alias:
	.zero		0
.nv.shared.reserved.0:
	.zero		64
	.weak		__nv_reservedSMEM_tcgen05_partition
	.type		__nv_reservedSMEM_tcgen05_partition,@object
	.size		__nv_reservedSMEM_tcgen05_partition,(.L_0 - __nv_reservedSMEM_tcgen05_partition)
__nv_reservedSMEM_tcgen05_partition:
	.zero		32
.L_0:


//--------------------- .nv.global                --------------------------
	.section	.nv.global,"aw",@nobits
.nv.global:
	.type		_ZN39_INTERNAL_2aafa53a_4_k_cu_ee0ce216_89634cute1_E,@object
	.size		_ZN39_INTERNAL_2aafa53a_4_k_cu_ee0ce216_89634cute1_E,(_ZN39_INTERNAL_2aafa53a_4_k_cu_ee0ce216_89634cuda3std3__45__cpo6cbeginE - _ZN39_INTERNAL_2aafa53a_4_k_cu_ee0ce216_89634cute1_E)
_ZN39_INTERNAL_2aafa53a_4_k_cu_ee0ce216_89634cute1_E:
	.zero		1
	.type		_ZN39_INTERNAL_2aafa53a_4_k_cu_ee0ce216_89634cuda3std3__45__cpo6cbeginE,@object
	.size		_ZN39_INTERNAL_2aafa53a_4_k_cu_ee0ce216_89634cuda3std3__45__cpo6cbeginE,(_ZN39_INTERNAL_2aafa53a_4_k_cu_ee0ce216_89634cuda3std3__48in_placeE - _ZN39_INTERNAL_2aafa53a_4_k_cu_ee0ce216_89634cuda3std3__45__cpo6cbeginE)
_ZN39_INTERNAL_2aafa53a_4_k_cu_ee0ce216_89634cuda3std3__45__cpo6cbeginE:
	.zero		1
	.type		_ZN39_INTERNAL_2aafa53a_4_k_cu_ee0ce216_89634cuda3std3__48in_placeE,@object
	.size		_ZN39_INTERNAL_2aafa53a_4_k_cu_ee0ce216_89634cuda3std3__48in_placeE,(_ZN39_INTERNAL_2aafa53a_4_k_cu_ee0ce216_89634cuda3std6ranges3__45__cpo9iter_moveE - _ZN39_INTERNAL_2aafa53a_4_k_cu_ee0ce216_89634cuda3std3__48in_placeE)
_ZN39_INTERNAL_2aafa53a_4_k_cu_ee0ce216_89634cuda3std3__48in_placeE:
	.zero		1
	.type		_ZN39_INTERNAL_2aafa53a_4_k_cu_ee0ce216_89634cuda3std6ranges3__45__cpo9iter_moveE,@object
	.size		_ZN39_INTERNAL_2aafa53a_4_k_cu_ee0ce216_89634cuda3std6ranges3__45__cpo9iter_moveE,(_ZN39_INTERNAL_2aafa53a_4_k_cu_ee0ce216_89634cuda3std3__45__cpo5beginE - _ZN39_INTERNAL_2aafa53a_4_k_cu_ee0ce216_89634cuda3std6ranges3__45__cpo9iter_moveE)
_ZN39_INTERNAL_2aafa53a_4_k_cu_ee0ce216_89634cuda3std6ranges3__45__cpo9iter_moveE:
	.zero		1
	.type		_ZN39_INTERNAL_2aafa53a_4_k_cu_ee0ce216_89634cuda3std3__45__cpo5beginE,@object
	.size		_ZN39_INTERNAL_2aafa53a_4_k_cu_ee0ce216_89634cuda3std3__45__cpo5beginE,(_ZN39_INTERNAL_2aafa53a_4_k_cu_ee0ce216_89634cuda3std3__441_GLOBAL__N__2aafa53a_4_k_cu_ee0ce216_89636ignoreE - _ZN39_INTERNAL_2aafa53a_4_k_cu_ee0ce216_89634cuda3std3__45__cpo5beginE)
_ZN39_INTERNAL_2aafa53a_4_k_cu_ee0ce216_89634cuda3std3__45__cpo5beginE:
	.zero		1
	.type		_ZN39_INTERNAL_2aafa53a_4_k_cu_ee0ce216_89634cuda3std3__441_GLOBAL__N__2aafa53a_4_k_cu_ee0ce216_89636ignoreE,@object
	.size		_ZN39_INTERNAL_2aafa53a_4_k_cu_ee0ce216_89634cuda3std3__441_GLOBAL__N__2aafa53a_4_k_cu_ee0ce216_89636ignoreE,(_ZN39_INTERNAL_2aafa53a_4_k_cu_ee0ce216_89634cute7productE - _ZN39_INTERNAL_2aafa53a_4_k_cu_ee0ce216_89634cuda3std3__441_GLOBAL__N__2aafa53a_4_k_cu_ee0ce216_89636ignoreE)
_ZN39_INTERNAL_2aafa53a_4_k_cu_ee0ce216_89634cuda3std3__441_GLOBAL__N__2aafa53a_4_k_cu_ee0ce216_89636ignoreE:
	.zero		1
	.type		_ZN39_INTERNAL_2aafa53a_4_k_cu_ee0ce216_89634cute7productE,@object
	.size		_ZN39_INTERNAL_2aafa53a_4_k_cu_ee0ce216_89634cute7productE,(_ZN39_INTERNAL_2aafa53a_4_k_cu_ee0ce216_89634cuda3std3__45__cpo3endE - _ZN39_INTERNAL_2aafa53a_4_k_cu_ee0ce216_89634cute7productE)
_ZN39_INTERNAL_2aafa53a_4_k_cu_ee0ce216_89634cute7productE:
	.zero		1
	.type		_ZN39_INTERNAL_2aafa53a_4_k_cu_ee0ce216_89634cuda3std3__45__cpo3endE,@object
	.size		_ZN39_INTERNAL_2aafa53a_4_k_cu_ee0ce216_89634cuda3std3__45__cpo3endE,(_ZN39_INTERNAL_2aafa53a_4_k_cu_ee0ce216_89634cuda3std3__419piecewise_constructE - _ZN39_INTERNAL_2aafa53a_4_k_cu_ee0ce216_89634cuda3std3__45__cpo3endE)
_ZN39_INTERNAL_2aafa53a_4_k_cu_ee0ce216_89634cuda3std3__45__cpo3endE:
	.zero		1
	.type		_ZN39_INTERNAL_2aafa53a_4_k_cu_ee0ce216_89634cuda3std3__419piecewise_constructE,@object
	.size		_ZN39_INTERNAL_2aafa53a_4_k_cu_ee0ce216_89634cuda3std3__419piecewise_constructE,(_ZN39_INTERNAL_2aafa53a_4_k_cu_ee0ce216_89634cuda3std3__45__cpo4cendE - _ZN39_INTERNAL_2aafa53a_4_k_cu_ee0ce216_89634cuda3std3__419piecewise_constructE)
_ZN39_INTERNAL_2aafa53a_4_k_cu_ee0ce216_89634cuda3std3__419piecewise_constructE:
	.zero		1
	.type		_ZN39_INTERNAL_2aafa53a_4_k_cu_ee0ce216_89634cuda3std3__45__cpo4cendE,@object
	.size		_ZN39_INTERNAL_2aafa53a_4_k_cu_ee0ce216_89634cuda3std3__45__cpo4cendE,(_ZN39_INTERNAL_2aafa53a_4_k_cu_ee0ce216_89634cuda3std6ranges3__45__cpo4swapE - _ZN39_INTERNAL_2aafa53a_4_k_cu_ee0ce216_89634cuda3std3__45__cpo4cendE)
_ZN39_INTERNAL_2aafa53a_4_k_cu_ee0ce216_89634cuda3std3__45__cpo4cendE:
	.zero		1
	.type		_ZN39_INTERNAL_2aafa53a_4_k_cu_ee0ce216_89634cuda3std6ranges3__45__cpo4swapE,@object
	.size		_ZN39_INTERNAL_2aafa53a_4_k_cu_ee0ce216_89634cuda3std6ranges3__45__cpo4swapE,(.L_11 - _ZN39_INTERNAL_2aafa53a_4_k_cu_ee0ce216_89634cuda3std6ranges3__45__cpo4swapE)
_ZN39_INTERNAL_2aafa53a_4_k_cu_ee0ce216_89634cuda3std6ranges3__45__cpo4swapE:
	.zero		1
.L_11:


//--------------------- .nv.constant0._ZN7cutlass13device_kernelINS_4gemm6kernel13GemmUniversalIN4cute5tupleIJiiiiEEENS1_10collective13CollectiveMmaINS1_35MainloopSm100TmaUmmaWarpSpecializedILi4ELi2ELi4ENS5_IJNS4_1CILi2EEESB_NSA_ILi1EEEEEEEENS5_IJNSA_ILi128EEENSA_ILi256EEENSA_ILi64EEEEEENS_12float_e4m3_tENS5_IJlSC_lEEESJ_SK_NS4_8TiledMMAINS4_8MMA_AtomIJNS4_10MMA_TraitsINS4_25SM100_MMA_F8F6F4_2x1SM_SSEJSJ_SJ_fSF_SG_NS4_17integral_constantINS4_4UMMA5MajorELSR_0EEESS_NSP_INSQ_7ScaleInELST_0EEESU_EEEEEENS4_6LayoutINS5_IJSC_SC_SC_EEENS5_IJNSA_ILi0EEESZ_SZ_EEEEENS5_IJNS4_10UnderscoreES12_S12_EEEEENS4_28SM100_TMA_2SM_LOAD_MULTICASTENS4_14ComposedLayoutINS4_7SwizzleILi2ELi4ELi3EEENS4_18smem_ptr_flag_bitsILi8EEENSX_INS5_IJNSA_ILi8EEESH_EEENS5_IJSH_SC_EEEEEEEvNS4_8identityENS4_18SM100_TMA_2SM_LOADES1F_vS1G_EENS_8epilogue10collective18CollectiveEpilogueINS1J_23Sm100TmaWarpSpecializedILi4ELi2ELi32ELb0ELb0EEEJNS5_IJSH_SG_SH_EEENS5_IJNSX_ISH_SC_EENSX_INS5_IJNSA_ILi32EEESB_EEENS5_IJSC_SF_EEEEEEEESJ_SK_SJ_SK_NS1J_6fusion15FusionCallbacksIS1N_NS1V_17LinearCombinationISJ_fSJ_fLNS_15FloatRoundStyleE2EEES1O_S1U_JEEENS4_5SM1004TMEM4LOAD26SM100_TMEM_LOAD_32dp32b32xENS4_13SM90_TMA_LOADENS16_INS17_ILi1ELi4ELi3EEES1A_NSX_INS5_IJS1B_S1Q_EEENS5_IJS1Q_SC_EEEEEEENS4_39AutoVectorizingCopyWithAssumedAlignmentILi128EEENS4_14SM90_TMA_STOREES2A_S2C_S2C_EEEvvEEEEvNT_6ParamsE --------------------------
	.section	.nv.constant0._ZN7cutlass13device_kernelINS_4gemm6kernel13GemmUniversalIN4cute5tupleIJiiiiEEENS1_10collective13CollectiveMmaINS1_35MainloopSm100TmaUmmaWarpSpecializedILi4ELi2ELi4ENS5_IJNS4_1CILi2EEESB_NSA_ILi1EEEEEEEENS5_IJNSA_ILi128EEENSA_ILi256EEENSA_ILi64EEEEEENS_12float_e4m3_tENS5_IJlSC_lEEESJ_SK_NS4_8TiledMMAINS4_8MMA_AtomIJNS4_10MMA_TraitsINS4_25SM100_MMA_F8F6F4_2x1SM_SSEJSJ_SJ_fSF_SG_NS4_17integral_constantINS4_4UMMA5MajorELSR_0EEESS_NSP_INSQ_7ScaleInELST_0EEESU_EEEEEENS4_6LayoutINS5_IJSC_SC_SC_EEENS5_IJNSA_ILi0EEESZ_SZ_EEEEENS5_IJNS4_10UnderscoreES12_S12_EEEEENS4_28SM100_TMA_2SM_LOAD_MULTICASTENS4_14ComposedLayoutINS4_7SwizzleILi2ELi4ELi3EEENS4_18smem_ptr_flag_bitsILi8EEENSX_INS5_IJNSA_ILi8EEESH_EEENS5_IJSH_SC_EEEEEEEvNS4_8identityENS4_18SM100_TMA_2SM_LOADES1F_vS1G_EENS_8epilogue10collective18CollectiveEpilogueINS1J_23Sm100TmaWarpSpecializedILi4ELi2ELi32ELb0ELb0EEEJNS5_IJSH_SG_SH_EEENS5_IJNSX_ISH_SC_EENSX_INS5_IJNSA_ILi32EEESB_EEENS5_IJSC_SF_EEEEEEEESJ_SK_SJ_SK_NS1J_6fusion15FusionCallbacksIS1N_NS1V_17LinearCombinationISJ_fSJ_fLNS_15FloatRoundStyleE2EEES1O_S1U_JEEENS4_5SM1004TMEM4LOAD26SM100_TMEM_LOAD_32dp32b32xENS4_13SM90_TMA_LOADENS16_INS17_ILi1ELi4ELi3EEES1A_NSX_INS5_IJS1B_S1Q_EEENS5_IJS1Q_SC_EEEEEEENS4_39AutoVectorizingCopyWithAssumedAlignmentILi128EEENS4_14SM90_TMA_STOREES2A_S2C_S2C_EEEvvEEEEvNT_6ParamsE,"a",@progbits
	.sectionflags	@""
	.align	4
.nv.constant0._ZN7cutlass13device_kernelINS_4gemm6kernel13GemmUniversalIN4cute5tupleIJiiiiEEENS1_10collective13CollectiveMmaINS1_35MainloopSm100TmaUmmaWarpSpecializedILi4ELi2ELi4ENS5_IJNS4_1CILi2EEESB_NSA_ILi1EEEEEEEENS5_IJNSA_ILi128EEENSA_ILi256EEENSA_ILi64EEEEEENS_12float_e4m3_tENS5_IJlSC_lEEESJ_SK_NS4_8TiledMMAINS4_8MMA_AtomIJNS4_10MMA_TraitsINS4_25SM100_MMA_F8F6F4_2x1SM_SSEJSJ_SJ_fSF_SG_NS4_17integral_constantINS4_4UMMA5MajorELSR_0EEESS_NSP_INSQ_7ScaleInELST_0EEESU_EEEEEENS4_6LayoutINS5_IJSC_SC_SC_EEENS5_IJNSA_ILi0EEESZ_SZ_EEEEENS5_IJNS4_10UnderscoreES12_S12_EEEEENS4_28SM100_TMA_2SM_LOAD_MULTICASTENS4_14ComposedLayoutINS4_7SwizzleILi2ELi4ELi3EEENS4_18smem_ptr_flag_bitsILi8EEENSX_INS5_IJNSA_ILi8EEESH_EEENS5_IJSH_SC_EEEEEEEvNS4_8identityENS4_18SM100_TMA_2SM_LOADES1F_vS1G_EENS_8epilogue10collective18CollectiveEpilogueINS1J_23Sm100TmaWarpSpecializedILi4ELi2ELi32ELb0ELb0EEEJNS5_IJSH_SG_SH_EEENS5_IJNSX_ISH_SC_EENSX_INS5_IJNSA_ILi32EEESB_EEENS5_IJSC_SF_EEEEEEEESJ_SK_SJ_SK_NS1J_6fusion15FusionCallbacksIS1N_NS1V_17LinearCombinationISJ_fSJ_fLNS_15FloatRoundStyleE2EEES1O_S1U_JEEENS4_5SM1004TMEM4LOAD26SM100_TMEM_LOAD_32dp32b32xENS4_13SM90_TMA_LOADENS16_INS17_ILi1ELi4ELi3EEES1A_NSX_INS5_IJS1B_S1Q_EEENS5_IJS1Q_SC_EEEEEEENS4_39AutoVectorizingCopyWithAssumedAlignmentILi128EEENS4_14SM90_TMA_STOREES2A_S2C_S2C_EEEvvEEEEvNT_6ParamsE:
	.zero		2944


//--------------------- SYMBOLS --------------------------

	.type		.nv.reservedSmem.offset0,@object
	.size		.nv.reservedSmem.offset0,0x4
	.type		.nv.reservedSmem.cap,@object
	.size		.nv.reservedSmem.cap,0x4
	.type		__assertfail,@function
